//
// Generated by NVIDIA NVVM Compiler
//
// Compiler Build ID: CL-36424714
// Cuda compilation tools, release 13.0, V13.0.88
// Based on NVVM 20.0.0
//

.version 9.0
.target sm_100
.address_size 64

	// .globl	_Z19gemm_tiled_pipelinePKfS0_Pfiii
// _ZZ19gemm_tiled_pipelinePKfS0_PfiiiE5state has been demoted
.extern .shared .align 16 .b8 shared_mem[];

.visible .entry _Z19gemm_tiled_pipelinePKfS0_Pfiii(
	.param .u64 .ptr .align 1 _Z19gemm_tiled_pipelinePKfS0_Pfiii_param_0,
	.param .u64 .ptr .align 1 _Z19gemm_tiled_pipelinePKfS0_Pfiii_param_1,
	.param .u64 .ptr .align 1 _Z19gemm_tiled_pipelinePKfS0_Pfiii_param_2,
	.param .u32 _Z19gemm_tiled_pipelinePKfS0_Pfiii_param_3,
	.param .u32 _Z19gemm_tiled_pipelinePKfS0_Pfiii_param_4,
	.param .u32 _Z19gemm_tiled_pipelinePKfS0_Pfiii_param_5
)
{
	.local .align 16 .b8 	__local_depot0[32];
	.reg .b64 	%SP;
	.reg .b64 	%SPL;
	.reg .pred 	%p<36>;
	.reg .b16 	%rs<28>;
	.reg .b32 	%r<109>;
	.reg .b32 	%f<216>;
	.reg .b64 	%rd<80>;
	// demoted variable
	.shared .align 8 .b8 _ZZ19gemm_tiled_pipelinePKfS0_PfiiiE5state[40];
	mov.u64 	%SPL, __local_depot0;
	ld.param.u64 	%rd11, [_Z19gemm_tiled_pipelinePKfS0_Pfiii_param_0];
	ld.param.u64 	%rd9, [_Z19gemm_tiled_pipelinePKfS0_Pfiii_param_1];
	ld.param.u32 	%r26, [_Z19gemm_tiled_pipelinePKfS0_Pfiii_param_3];
	ld.param.u32 	%r27, [_Z19gemm_tiled_pipelinePKfS0_Pfiii_param_4];
	ld.param.u32 	%r28, [_Z19gemm_tiled_pipelinePKfS0_Pfiii_param_5];
	cvta.to.global.u64 	%rd1, %rd9;
	cvta.to.global.u64 	%rd2, %rd11;
	add.u64 	%rd3, %SPL, 0;
	add.u64 	%rd4, %SPL, 16;
	mov.u32 	%r29, shared_mem;
	cvt.u64.u32 	%rd14, %r29;
	cvta.shared.u64 	%rd15, %rd14;
	add.s64 	%rd16, %rd15, 16384;
	st.local.v2.u64 	[%rd3], {%rd15, %rd16};
	add.s64 	%rd17, %rd15, 49152;
	add.s64 	%rd18, %rd15, 32768;
	st.local.v2.u64 	[%rd4], {%rd18, %rd17};
	mov.u32 	%r30, %ntid.x;
	mov.u32 	%r31, %ntid.y;
	mul.lo.s32 	%r1, %r30, %r31;
	mov.u32 	%r2, %tid.x;
	mov.u32 	%r3, %tid.y;
	mov.u32 	%r32, %tid.z;
	mad.lo.s32 	%r33, %r32, %r31, %r3;
	mul.lo.s32 	%r34, %r33, %r30;
	or.b32  	%r35, %r34, %r2;
	setp.ne.s32 	%p3, %r35, 0;
	@%p3 bra 	$L__BB0_2;
	mov.u32 	%r45, %ntid.z;
	mul.lo.s32 	%r44, %r1, %r45;
	mov.u32 	%r38, _ZZ19gemm_tiled_pipelinePKfS0_PfiiiE5state;
	add.s32 	%r36, %r38, 8;
	// begin inline asm
	mbarrier.init.shared.b64 [%r36], %r44;
	// end inline asm
	// begin inline asm
	mbarrier.init.shared.b64 [%r38], %r44;
	// end inline asm
	add.s32 	%r40, %r38, 24;
	// begin inline asm
	mbarrier.init.shared.b64 [%r40], %r44;
	// end inline asm
	add.s32 	%r42, %r38, 16;
	// begin inline asm
	mbarrier.init.shared.b64 [%r42], %r44;
	// end inline asm
	cvt.u64.u32 	%rd20, %r38;
	cvta.shared.u64 	%rd21, %rd20;
	add.s64 	%rd19, %rd21, 32;
	// begin inline asm
	st.relaxed.cta.b32 [%rd19],%r44;
	// end inline asm
$L__BB0_2:
	barrier.sync 	0;
	mov.u32 	%r46, %ctaid.y;
	shl.b32 	%r47, %r46, 6;
	add.s32 	%r48, %r28, 63;
	shr.s32 	%r49, %r48, 31;
	shr.u32 	%r50, %r49, 26;
	add.s32 	%r51, %r48, %r50;
	shr.s32 	%r4, %r51, 6;
	add.s32 	%r5, %r47, %r3;
	setp.ge.s32 	%p4, %r5, %r26;
	setp.ge.s32 	%p5, %r2, %r28;
	mov.f32 	%f210, 0f00000000;
	or.pred  	%p6, %p4, %p5;
	@%p6 bra 	$L__BB0_4;
	mad.lo.s32 	%r52, %r28, %r5, %r2;
	mul.wide.u32 	%rd22, %r52, 4;
	add.s64 	%rd23, %rd2, %rd22;
	ld.global.nc.f32 	%f210, [%rd23];
$L__BB0_4:
	shl.b32 	%r53, %r3, 6;
	add.s32 	%r6, %r53, %r2;
	shl.b32 	%r54, %r6, 2;
	add.s32 	%r7, %r29, %r54;
	st.shared.f32 	[%r7], %f210;
	mov.u32 	%r56, %ctaid.x;
	shl.b32 	%r57, %r56, 6;
	add.s32 	%r58, %r57, %r2;
	setp.ge.s32 	%p7, %r3, %r28;
	setp.ge.s32 	%p8, %r58, %r27;
	mov.f32 	%f211, 0f00000000;
	or.pred  	%p9, %p7, %p8;
	@%p9 bra 	$L__BB0_6;
	mad.lo.s32 	%r59, %r27, %r3, %r58;
	mul.wide.s32 	%rd24, %r59, 4;
	add.s64 	%rd25, %rd1, %rd24;
	ld.global.nc.f32 	%f211, [%rd25];
$L__BB0_6:
	st.shared.f32 	[%r7+32768], %f211;
	barrier.sync 	0;
	setp.lt.s32 	%p11, %r28, 1;
	mov.f32 	%f215, 0f00000000;
	mov.pred 	%p35, 0;
	@%p11 bra 	$L__BB0_32;
	max.s32 	%r9, %r4, 1;
	mov.b16 	%rs26, 5;
	mov.b16 	%rs27, 0;
	mov.f32 	%f215, 0f00000000;
	mov.b32 	%r105, 1;
	mov.b32 	%r104, 0;
	cvt.u64.u32 	%rd29, %r2;
	mul.wide.u32 	%rd37, %r6, 4;
	mul.wide.u32 	%rd57, %r2, 4;
	mov.u32 	%r106, %r104;
	mov.u16 	%rs24, %rs27;
$L__BB0_8:
	mov.u32 	%r11, %r105;
	add.s32 	%r13, %r104, 1;
	setp.ge.s32 	%p12, %r13, %r4;
	@%p12 bra 	$L__BB0_22;
	and.b16  	%rs12, %rs27, 255;
	mul.wide.u16 	%r63, %rs12, 16;
	// begin inline asm
	mov.u64 %rd26, %globaltimer;
	// end inline asm
	mov.u32 	%r64, _ZZ19gemm_tiled_pipelinePKfS0_PfiiiE5state;
	add.s32 	%r65, %r64, %r63;
	add.s32 	%r14, %r65, 8;
	mov.b32 	%r107, 0;
$L__BB0_10:
	cvt.u32.u16 	%r69, %rs26;
	and.b32  	%r68, %r69, 1;
	// begin inline asm
	{
	.reg .pred p;
	mbarrier.try_wait.parity.shared.b64 p, [%r14], %r68;
	selp.b32 %r66, 1, 0, p;
	}
	// end inline asm
	setp.ne.s32 	%p13, %r66, 0;
	@%p13 bra 	$L__BB0_17;
	setp.gt.s32 	%p32, %r107, 15;
	@%p32 bra 	$L__BB0_13;
	add.s32 	%r107, %r107, 1;
	bra.uni 	$L__BB0_10;
$L__BB0_13:
	// begin inline asm
	mov.u64 %rd73, %globaltimer;
	// end inline asm
	sub.s64 	%rd6, %rd73, %rd26;
	setp.lt.s64 	%p33, %rd6, 4000000;
	@%p33 bra 	$L__BB0_15;
	mov.b32 	%r102, 1000000;
	// begin inline asm
	nanosleep.u32 %r102;
	// end inline asm
	bra.uni 	$L__BB0_10;
$L__BB0_15:
	setp.lt.s64 	%p34, %rd6, 40000;
	@%p34 bra 	$L__BB0_10;
	shr.s64 	%rd74, %rd6, 63;
	shr.u64 	%rd75, %rd74, 62;
	add.s64 	%rd76, %rd6, %rd75;
	shr.u64 	%rd77, %rd76, 2;
	cvt.u32.u64 	%r103, %rd77;
	// begin inline asm
	nanosleep.u32 %r103;
	// end inline asm
	bra.uni 	$L__BB0_10;
$L__BB0_17:
	setp.ge.s32 	%p14, %r5, %r26;
	shl.b32 	%r17, %r104, 6;
	add.s32 	%r18, %r17, 64;
	add.s32 	%r70, %r18, %r2;
	setp.ge.s32 	%p15, %r70, %r28;
	mov.f32 	%f213, 0f00000000;
	or.pred  	%p16, %p14, %p15;
	@%p16 bra 	$L__BB0_19;
	mul.lo.s32 	%r72, %r28, %r5;
	cvt.u64.u32 	%rd27, %r72;
	cvt.s64.s32 	%rd28, %r17;
	add.s64 	%rd30, %rd28, %rd29;
	add.s64 	%rd31, %rd30, %rd27;
	shl.b64 	%rd32, %rd31, 2;
	add.s64 	%rd33, %rd2, %rd32;
	ld.global.nc.f32 	%f213, [%rd33+256];
$L__BB0_19:
	setp.ge.s32 	%p17, %r58, %r27;
	mul.wide.u32 	%rd34, %r11, 8;
	add.s64 	%rd35, %rd3, %rd34;
	ld.local.u64 	%rd36, [%rd35];
	add.s64 	%rd38, %rd36, %rd37;
	st.f32 	[%rd38], %f213;
	add.s32 	%r19, %r18, %r3;
	setp.ge.s32 	%p18, %r19, %r28;
	mov.f32 	%f214, 0f00000000;
	or.pred  	%p19, %p18, %p17;
	@%p19 bra 	$L__BB0_21;
	ld.param.u64 	%rd78, [_Z19gemm_tiled_pipelinePKfS0_Pfiii_param_1];
	mad.lo.s32 	%r73, %r19, %r27, %r58;
	cvta.to.global.u64 	%rd39, %rd78;
	mul.wide.s32 	%rd40, %r73, 4;
	add.s64 	%rd41, %rd39, %rd40;
	ld.global.nc.f32 	%f214, [%rd41];
$L__BB0_21:
	mul.wide.u32 	%rd43, %r11, 8;
	add.s64 	%rd44, %rd4, %rd43;
	ld.local.u64 	%rd45, [%rd44];
	add.s64 	%rd47, %rd45, %rd37;
	st.f32 	[%rd47], %f214;
	add.s32 	%r75, %r14, -8;
	// begin inline asm
	cp.async.mbarrier.arrive.shared.b64 [%r75];
	// end inline asm
	mov.b32 	%r76, 1;
	// begin inline asm
	mbarrier.arrive.shared::cta.b64                             %rd42,  [%r75], %r76;    // 2. 
	// end inline asm
	add.s16 	%rs13, %rs27, 1;
	and.b16  	%rs14, %rs13, 255;
	setp.eq.s16 	%p20, %rs14, 2;
	selp.u16 	%rs15, 1, 0, %p20;
	xor.b16  	%rs26, %rs26, %rs15;
	selp.b16 	%rs27, 0, %rs13, %p20;
$L__BB0_22:
	and.b16  	%rs16, %rs24, 255;
	mul.wide.u16 	%r78, %rs16, 16;
	shr.u16 	%rs17, %rs26, 1;
	and.b16  	%rs18, %rs17, 1;
	// begin inline asm
	mov.u64 %rd48, %globaltimer;
	// end inline asm
	mov.u32 	%r79, _ZZ19gemm_tiled_pipelinePKfS0_PfiiiE5state;
	add.s32 	%r20, %r79, %r78;
	cvt.u32.u16 	%r21, %rs18;
	mov.b32 	%r108, 0;
$L__BB0_23:
	// begin inline asm
	{
	.reg .pred p;
	mbarrier.try_wait.parity.shared.b64 p, [%r20], %r21;
	selp.b32 %r80, 1, 0, p;
	}
	// end inline asm
	setp.ne.s32 	%p21, %r80, 0;
	@%p21 bra 	$L__BB0_30;
	setp.gt.s32 	%p29, %r108, 15;
	@%p29 bra 	$L__BB0_26;
	add.s32 	%r108, %r108, 1;
	bra.uni 	$L__BB0_23;
$L__BB0_26:
	// begin inline asm
	mov.u64 %rd68, %globaltimer;
	// end inline asm
	sub.s64 	%rd8, %rd68, %rd48;
	setp.lt.s64 	%p30, %rd8, 4000000;
	@%p30 bra 	$L__BB0_28;
	mov.b32 	%r100, 1000000;
	// begin inline asm
	nanosleep.u32 %r100;
	// end inline asm
	bra.uni 	$L__BB0_23;
$L__BB0_28:
	setp.lt.s64 	%p31, %rd8, 40000;
	@%p31 bra 	$L__BB0_23;
	shr.s64 	%rd69, %rd8, 63;
	shr.u64 	%rd70, %rd69, 62;
	add.s64 	%rd71, %rd8, %rd70;
	shr.u64 	%rd72, %rd71, 2;
	cvt.u32.u64 	%r101, %rd72;
	// begin inline asm
	nanosleep.u32 %r101;
	// end inline asm
	bra.uni 	$L__BB0_23;
$L__BB0_30:
	shl.b32 	%r85, %r3, 7;
	mul.wide.u32 	%rd50, %r106, 8;
	add.s64 	%rd51, %rd3, %rd50;
	ld.local.u64 	%rd52, [%rd51];
	add.s64 	%rd53, %rd4, %rd50;
	ld.local.u64 	%rd54, [%rd53];
	mul.wide.u32 	%rd55, %r85, 4;
	add.s64 	%rd56, %rd52, %rd55;
	ld.f32 	%f18, [%rd56];
	add.s64 	%rd58, %rd54, %rd57;
	ld.f32 	%f19, [%rd58];
	fma.rn.f32 	%f20, %f18, %f19, 0f00000000;
	ld.f32 	%f21, [%rd56+4];
	ld.f32 	%f22, [%rd58+256];
	fma.rn.f32 	%f23, %f21, %f22, %f20;
	ld.f32 	%f24, [%rd56+8];
	ld.f32 	%f25, [%rd58+512];
	fma.rn.f32 	%f26, %f24, %f25, %f23;
	ld.f32 	%f27, [%rd56+12];
	ld.f32 	%f28, [%rd58+768];
	fma.rn.f32 	%f29, %f27, %f28, %f26;
	ld.f32 	%f30, [%rd56+16];
	ld.f32 	%f31, [%rd58+1024];
	fma.rn.f32 	%f32, %f30, %f31, %f29;
	ld.f32 	%f33, [%rd56+20];
	ld.f32 	%f34, [%rd58+1280];
	fma.rn.f32 	%f35, %f33, %f34, %f32;
	ld.f32 	%f36, [%rd56+24];
	ld.f32 	%f37, [%rd58+1536];
	fma.rn.f32 	%f38, %f36, %f37, %f35;
	ld.f32 	%f39, [%rd56+28];
	ld.f32 	%f40, [%rd58+1792];
	fma.rn.f32 	%f41, %f39, %f40, %f38;
	ld.f32 	%f42, [%rd56+32];
	ld.f32 	%f43, [%rd58+2048];
	fma.rn.f32 	%f44, %f42, %f43, %f41;
	ld.f32 	%f45, [%rd56+36];
	ld.f32 	%f46, [%rd58+2304];
	fma.rn.f32 	%f47, %f45, %f46, %f44;
	ld.f32 	%f48, [%rd56+40];
	ld.f32 	%f49, [%rd58+2560];
	fma.rn.f32 	%f50, %f48, %f49, %f47;
	ld.f32 	%f51, [%rd56+44];
	ld.f32 	%f52, [%rd58+2816];
	fma.rn.f32 	%f53, %f51, %f52, %f50;
	ld.f32 	%f54, [%rd56+48];
	ld.f32 	%f55, [%rd58+3072];
	fma.rn.f32 	%f56, %f54, %f55, %f53;
	ld.f32 	%f57, [%rd56+52];
	ld.f32 	%f58, [%rd58+3328];
	fma.rn.f32 	%f59, %f57, %f58, %f56;
	ld.f32 	%f60, [%rd56+56];
	ld.f32 	%f61, [%rd58+3584];
	fma.rn.f32 	%f62, %f60, %f61, %f59;
	ld.f32 	%f63, [%rd56+60];
	ld.f32 	%f64, [%rd58+3840];
	fma.rn.f32 	%f65, %f63, %f64, %f62;
	ld.f32 	%f66, [%rd56+64];
	ld.f32 	%f67, [%rd58+4096];
	fma.rn.f32 	%f68, %f66, %f67, %f65;
	ld.f32 	%f69, [%rd56+68];
	ld.f32 	%f70, [%rd58+4352];
	fma.rn.f32 	%f71, %f69, %f70, %f68;
	ld.f32 	%f72, [%rd56+72];
	ld.f32 	%f73, [%rd58+4608];
	fma.rn.f32 	%f74, %f72, %f73, %f71;
	ld.f32 	%f75, [%rd56+76];
	ld.f32 	%f76, [%rd58+4864];
	fma.rn.f32 	%f77, %f75, %f76, %f74;
	ld.f32 	%f78, [%rd56+80];
	ld.f32 	%f79, [%rd58+5120];
	fma.rn.f32 	%f80, %f78, %f79, %f77;
	ld.f32 	%f81, [%rd56+84];
	ld.f32 	%f82, [%rd58+5376];
	fma.rn.f32 	%f83, %f81, %f82, %f80;
	ld.f32 	%f84, [%rd56+88];
	ld.f32 	%f85, [%rd58+5632];
	fma.rn.f32 	%f86, %f84, %f85, %f83;
	ld.f32 	%f87, [%rd56+92];
	ld.f32 	%f88, [%rd58+5888];
	fma.rn.f32 	%f89, %f87, %f88, %f86;
	ld.f32 	%f90, [%rd56+96];
	ld.f32 	%f91, [%rd58+6144];
	fma.rn.f32 	%f92, %f90, %f91, %f89;
	ld.f32 	%f93, [%rd56+100];
	ld.f32 	%f94, [%rd58+6400];
	fma.rn.f32 	%f95, %f93, %f94, %f92;
	ld.f32 	%f96, [%rd56+104];
	ld.f32 	%f97, [%rd58+6656];
	fma.rn.f32 	%f98, %f96, %f97, %f95;
	ld.f32 	%f99, [%rd56+108];
	ld.f32 	%f100, [%rd58+6912];
	fma.rn.f32 	%f101, %f99, %f100, %f98;
	ld.f32 	%f102, [%rd56+112];
	ld.f32 	%f103, [%rd58+7168];
	fma.rn.f32 	%f104, %f102, %f103, %f101;
	ld.f32 	%f105, [%rd56+116];
	ld.f32 	%f106, [%rd58+7424];
	fma.rn.f32 	%f107, %f105, %f106, %f104;
	ld.f32 	%f108, [%rd56+120];
	ld.f32 	%f109, [%rd58+7680];
	fma.rn.f32 	%f110, %f108, %f109, %f107;
	ld.f32 	%f111, [%rd56+124];
	ld.f32 	%f112, [%rd58+7936];
	fma.rn.f32 	%f113, %f111, %f112, %f110;
	ld.f32 	%f114, [%rd56+128];
	ld.f32 	%f115, [%rd58+8192];
	fma.rn.f32 	%f116, %f114, %f115, %f113;
	ld.f32 	%f117, [%rd56+132];
	ld.f32 	%f118, [%rd58+8448];
	fma.rn.f32 	%f119, %f117, %f118, %f116;
	ld.f32 	%f120, [%rd56+136];
	ld.f32 	%f121, [%rd58+8704];
	fma.rn.f32 	%f122, %f120, %f121, %f119;
	ld.f32 	%f123, [%rd56+140];
	ld.f32 	%f124, [%rd58+8960];
	fma.rn.f32 	%f125, %f123, %f124, %f122;
	ld.f32 	%f126, [%rd56+144];
	ld.f32 	%f127, [%rd58+9216];
	fma.rn.f32 	%f128, %f126, %f127, %f125;
	ld.f32 	%f129, [%rd56+148];
	ld.f32 	%f130, [%rd58+9472];
	fma.rn.f32 	%f131, %f129, %f130, %f128;
	ld.f32 	%f132, [%rd56+152];
	ld.f32 	%f133, [%rd58+9728];
	fma.rn.f32 	%f134, %f132, %f133, %f131;
	ld.f32 	%f135, [%rd56+156];
	ld.f32 	%f136, [%rd58+9984];
	fma.rn.f32 	%f137, %f135, %f136, %f134;
	ld.f32 	%f138, [%rd56+160];
	ld.f32 	%f139, [%rd58+10240];
	fma.rn.f32 	%f140, %f138, %f139, %f137;
	ld.f32 	%f141, [%rd56+164];
	ld.f32 	%f142, [%rd58+10496];
	fma.rn.f32 	%f143, %f141, %f142, %f140;
	ld.f32 	%f144, [%rd56+168];
	ld.f32 	%f145, [%rd58+10752];
	fma.rn.f32 	%f146, %f144, %f145, %f143;
	ld.f32 	%f147, [%rd56+172];
	ld.f32 	%f148, [%rd58+11008];
	fma.rn.f32 	%f149, %f147, %f148, %f146;
	ld.f32 	%f150, [%rd56+176];
	ld.f32 	%f151, [%rd58+11264];
	fma.rn.f32 	%f152, %f150, %f151, %f149;
	ld.f32 	%f153, [%rd56+180];
	ld.f32 	%f154, [%rd58+11520];
	fma.rn.f32 	%f155, %f153, %f154, %f152;
	ld.f32 	%f156, [%rd56+184];
	ld.f32 	%f157, [%rd58+11776];
	fma.rn.f32 	%f158, %f156, %f157, %f155;
	ld.f32 	%f159, [%rd56+188];
	ld.f32 	%f160, [%rd58+12032];
	fma.rn.f32 	%f161, %f159, %f160, %f158;
	ld.f32 	%f162, [%rd56+192];
	ld.f32 	%f163, [%rd58+12288];
	fma.rn.f32 	%f164, %f162, %f163, %f161;
	ld.f32 	%f165, [%rd56+196];
	ld.f32 	%f166, [%rd58+12544];
	fma.rn.f32 	%f167, %f165, %f166, %f164;
	ld.f32 	%f168, [%rd56+200];
	ld.f32 	%f169, [%rd58+12800];
	fma.rn.f32 	%f170, %f168, %f169, %f167;
	ld.f32 	%f171, [%rd56+204];
	ld.f32 	%f172, [%rd58+13056];
	fma.rn.f32 	%f173, %f171, %f172, %f170;
	ld.f32 	%f174, [%rd56+208];
	ld.f32 	%f175, [%rd58+13312];
	fma.rn.f32 	%f176, %f174, %f175, %f173;
	ld.f32 	%f177, [%rd56+212];
	ld.f32 	%f178, [%rd58+13568];
	fma.rn.f32 	%f179, %f177, %f178, %f176;
	ld.f32 	%f180, [%rd56+216];
	ld.f32 	%f181, [%rd58+13824];
	fma.rn.f32 	%f182, %f180, %f181, %f179;
	ld.f32 	%f183, [%rd56+220];
	ld.f32 	%f184, [%rd58+14080];
	fma.rn.f32 	%f185, %f183, %f184, %f182;
	ld.f32 	%f186, [%rd56+224];
	ld.f32 	%f187, [%rd58+14336];
	fma.rn.f32 	%f188, %f186, %f187, %f185;
	ld.f32 	%f189, [%rd56+228];
	ld.f32 	%f190, [%rd58+14592];
	fma.rn.f32 	%f191, %f189, %f190, %f188;
	ld.f32 	%f192, [%rd56+232];
	ld.f32 	%f193, [%rd58+14848];
	fma.rn.f32 	%f194, %f192, %f193, %f191;
	ld.f32 	%f195, [%rd56+236];
	ld.f32 	%f196, [%rd58+15104];
	fma.rn.f32 	%f197, %f195, %f196, %f194;
	ld.f32 	%f198, [%rd56+240];
	ld.f32 	%f199, [%rd58+15360];
	fma.rn.f32 	%f200, %f198, %f199, %f197;
	ld.f32 	%f201, [%rd56+244];
	ld.f32 	%f202, [%rd58+15616];
	fma.rn.f32 	%f203, %f201, %f202, %f200;
	ld.f32 	%f204, [%rd56+248];
	ld.f32 	%f205, [%rd58+15872];
	fma.rn.f32 	%f206, %f204, %f205, %f203;
	ld.f32 	%f207, [%rd56+252];
	ld.f32 	%f208, [%rd58+16128];
	fma.rn.f32 	%f209, %f207, %f208, %f206;
	add.f32 	%f215, %f215, %f209;
	add.s32 	%r83, %r20, 8;
	mov.b32 	%r84, 1;
	// begin inline asm
	mbarrier.arrive.shared::cta.b64                             %rd49,  [%r83], %r84;    // 2. 
	// end inline asm
	add.s16 	%rs19, %rs24, 1;
	and.b16  	%rs20, %rs19, 255;
	setp.eq.s16 	%p22, %rs20, 2;
	xor.b16  	%rs21, %rs26, 2;
	selp.b16 	%rs26, %rs21, %rs26, %p22;
	selp.b16 	%rs24, 0, %rs19, %p22;
	xor.b32  	%r105, %r11, 1;
	setp.ne.s32 	%p23, %r13, %r9;
	mov.u32 	%r104, %r13;
	mov.u32 	%r106, %r11;
	@%p23 bra 	$L__BB0_8;
	and.b16  	%rs22, %rs26, 4;
	setp.eq.s16 	%p35, %rs22, 0;
$L__BB0_32:
	setp.ge.s32 	%p24, %r58, %r27;
	setp.ge.s32 	%p25, %r5, %r26;
	or.pred  	%p26, %p25, %p24;
	@%p26 bra 	$L__BB0_34;
	ld.param.u64 	%rd79, [_Z19gemm_tiled_pipelinePKfS0_Pfiii_param_2];
	mad.lo.s32 	%r86, %r27, %r5, %r58;
	cvta.to.global.u64 	%rd59, %rd79;
	mul.wide.s32 	%rd60, %r86, 4;
	add.s64 	%rd61, %rd59, %rd60;
	st.global.f32 	[%rd61], %f215;
$L__BB0_34:
	@%p35 bra 	$L__BB0_38;
	// begin inline asm
	activemask.b32 %r87;
	// end inline asm
	mov.u32 	%r89, _ZZ19gemm_tiled_pipelinePKfS0_PfiiiE5state;
	cvt.u64.u32 	%rd62, %r89;
	cvta.shared.u64 	%rd63, %rd62;
	add.s64 	%rd64, %rd63, 32;
	match.any.sync.b64 	%r25, %rd64, %r87;
	brev.b32 	%r90, %r25;
	bfind.shiftamt.u32 	%r91, %r90;
	// begin inline asm
	mov.u32 %r88, %laneid;
	// end inline asm
	setp.ne.s32 	%p27, %r88, %r91;
	@%p27 bra 	$L__BB0_38;
	popc.b32 	%r94, %r25;
	neg.s32 	%r93, %r94;
	// begin inline asm
	fence.sc.cta;
	// end inline asm
	cvta.shared.u64 	%rd67, %rd62;
	add.s64 	%rd65, %rd67, 32;
	// begin inline asm
	atom.add.acquire.cta.u32 %r92,[%rd65],%r93;
	// end inline asm
	setp.ne.s32 	%p28, %r92, %r94;
	@%p28 bra 	$L__BB0_38;
	// begin inline asm
	mbarrier.inval.shared.b64 [%r89];
	// end inline asm
	add.s32 	%r97, %r89, 8;
	// begin inline asm
	mbarrier.inval.shared.b64 [%r97];
	// end inline asm
	add.s32 	%r98, %r89, 16;
	// begin inline asm
	mbarrier.inval.shared.b64 [%r98];
	// end inline asm
	add.s32 	%r99, %r89, 24;
	// begin inline asm
	mbarrier.inval.shared.b64 [%r99];
	// end inline asm
$L__BB0_38:
	ret;

}


// ===== COMPILED SASS (sm_100) =====

	.target	sm_100

	.elftype	@"ET_EXEC"


//--------------------- .note.nv.tkinfo           --------------------------
	.section	.note.nv.tkinfo,"",@"SHT_NOTE"
	.sectionflags	@"SHF_NOTE_NV_TKINFO"
	.tkinfo
        /*0018*/ 	.word	0x00000002
        /*0030*/ 	.string	""
        /*0030*/ 	.string	"ptxas"
        /*0030*/ 	.string	"Cuda compilation tools, release 13.0, V13.0.88"
        /*0030*/ 	.string	"Build cuda_13.0.r13.0/compiler.36424714_0"
        /*0030*/ 	.string	"-arch sm_100 -m 64 "



//--------------------- .note.nv.cuinfo           --------------------------
	.section	.note.nv.cuinfo,"",@"SHT_NOTE"
	.sectionflags	@"SHF_NOTE_NV_CUINFO"
        /*0018*/ 	.short	0x0002
        /*001a*/ 	.short	0x0064
        /*001c*/ 	.short	0x0082
	.zero		2


//--------------------- .nv.info                  --------------------------
	.section	.nv.info,"",@"SHT_CUDA_INFO"
	.align	4


	//----- nvinfo : EIATTR_REGCOUNT
	.align		4
        /*0000*/ 	.byte	0x04, 0x2f
        /*0002*/ 	.short	(.L_1 - .L_0)
	.align		4
.L_0:
        /*0004*/ 	.word	index@(_Z19gemm_tiled_pipelinePKfS0_Pfiii)
        /*0008*/ 	.word	0x0000001e


	//----- nvinfo : EIATTR_FRAME_SIZE
	.align		4
.L_1:
        /*000c*/ 	.byte	0x04, 0x11
        /*000e*/ 	.short	(.L_3 - .L_2)
	.align		4
.L_2:
        /*0010*/ 	.word	index@(_Z19gemm_tiled_pipelinePKfS0_Pfiii)
        /*0014*/ 	.word	0x00000020


	//----- nvinfo : EIATTR_MIN_STACK_SIZE
	.align		4
.L_3:
        /*0018*/ 	.byte	0x04, 0x12
        /*001a*/ 	.short	(.L_5 - .L_4)
	.align		4
.L_4:
        /*001c*/ 	.word	index@(_Z19gemm_tiled_pipelinePKfS0_Pfiii)
        /*0020*/ 	.word	0x00000020
.L_5:


//--------------------- .nv.compat                --------------------------
	.section	.nv.compat,"",@"SHT_CUDA_COMPAT_INFO"
	.align	4
        /*0000*/ 	.byte	0x02, 0x09, 0x00, 0x00, 0x02, 0x02, 0x01, 0x00, 0x02, 0x05, 0x05, 0x00, 0x03, 0x07, 0x01, 0x01
        /*0010*/ 	.byte	0x02, 0x03, 0x00, 0x00, 0x02, 0x06, 0x01, 0x00, 0x04, 0x0b, 0x08, 0x00, 0x09, 0x00, 0x00, 0x00
        /*0020*/ 	.byte	0x00, 0x00, 0x00, 0x00


//--------------------- .nv.info._Z19gemm_tiled_pipelinePKfS0_Pfiii --------------------------
	.section	.nv.info._Z19gemm_tiled_pipelinePKfS0_Pfiii,"",@"SHT_CUDA_INFO"
	.sectionflags	@""
	.align	4


	//----- nvinfo : EIATTR_CUDA_API_VERSION
	.align		4
        /*0000*/ 	.byte	0x04, 0x37
        /*0002*/ 	.short	(.L_7 - .L_6)
.L_6:
        /*0004*/ 	.word	0x00000082


	//----- nvinfo : EIATTR_KPARAM_INFO
	.align		4
.L_7:
        /*0008*/ 	.byte	0x04, 0x17
        /*000a*/ 	.short	(.L_9 - .L_8)
.L_8:
        /*000c*/ 	.word	0x00000000
        /*0010*/ 	.short	0x0005
        /*0012*/ 	.short	0x0020
        /*0014*/ 	.byte	0x00, 0xf0, 0x11, 0x00


	//----- nvinfo : EIATTR_KPARAM_INFO
	.align		4
.L_9:
        /*0018*/ 	.byte	0x04, 0x17
        /*001a*/ 	.short	(.L_11 - .L_10)
.L_10:
        /*001c*/ 	.word	0x00000000
        /*0020*/ 	.short	0x0004
        /*0022*/ 	.short	0x001c
        /*0024*/ 	.byte	0x00, 0xf0, 0x11, 0x00


	//----- nvinfo : EIATTR_KPARAM_INFO
	.align		4
.L_11:
        /*0028*/ 	.byte	0x04, 0x17
        /*002a*/ 	.short	(.L_13 - .L_12)
.L_12:
        /*002c*/ 	.word	0x00000000
        /*0030*/ 	.short	0x0003
        /*0032*/ 	.short	0x0018
        /*0034*/ 	.byte	0x00, 0xf0, 0x11, 0x00


	//----- nvinfo : EIATTR_KPARAM_INFO
	.align		4
.L_13:
        /*0038*/ 	.byte	0x04, 0x17
        /*003a*/ 	.short	(.L_15 - .L_14)
.L_14:
        /*003c*/ 	.word	0x00000000
        /*0040*/ 	.short	0x0002
        /*0042*/ 	.short	0x0010
        /*0044*/ 	.byte	0x00, 0xf5, 0x21, 0x00


	//----- nvinfo : EIATTR_KPARAM_INFO
	.align		4
.L_15:
        /*0048*/ 	.byte	0x04, 0x17
        /*004a*/ 	.short	(.L_17 - .L_16)
.L_16:
        /*004c*/ 	.word	0x00000000
        /*0050*/ 	.short	0x0001
        /*0052*/ 	.short	0x0008
        /*0054*/ 	.byte	0x00, 0xf5, 0x21, 0x00


	//----- nvinfo : EIATTR_KPARAM_INFO
	.align		4
.L_17:
        /*0058*/ 	.byte	0x04, 0x17
        /*005a*/ 	.short	(.L_19 - .L_18)
.L_18:
        /*005c*/ 	.word	0x00000000
        /*0060*/ 	.short	0x0000
        /*0062*/ 	.short	0x0000
        /*0064*/ 	.byte	0x00, 0xf5, 0x21, 0x00


	//----- nvinfo : EIATTR_SPARSE_MMA_MASK
	.align		4
.L_19:
        /*0068*/ 	.byte	0x03, 0x50
        /*006a*/ 	.short	0x0000


	//----- nvinfo : EIATTR_MAXREG_COUNT
	.align		4
        /*006c*/ 	.byte	0x03, 0x1b
        /*006e*/ 	.short	0x00ff


	//----- nvinfo : EIATTR_NUM_BARRIERS
	.align		4
        /*0070*/ 	.byte	0x02, 0x4c
        /*0072*/ 	.byte	0x01
	.zero		1


	//----- nvinfo : EIATTR_MERCURY_ISA_VERSION
	.align		4
        /*0074*/ 	.byte	0x03, 0x5f
        /*0076*/ 	.short	0x0101


	//----- nvinfo : EIATTR_COOP_GROUP_MASK_REGIDS
	.align		4
        /*0078*/ 	.byte	0x04, 0x29
        /*007a*/ 	.short	(.L_21 - .L_20)


	//   ....[0]....
.L_20:
        /*007c*/ 	.word	0xffffffff


	//   ....[1]....
        /*0080*/ 	.word	0xffffffff


	//   ....[2]....
        /*0084*/ 	.word	0x05000007


	//----- nvinfo : EIATTR_COOP_GROUP_INSTR_OFFSETS
	.align		4
.L_21:
        /*0088*/ 	.byte	0x04, 0x28
        /*008a*/ 	.short	(.L_23 - .L_22)


	//   ....[0]....
.L_22:
        /*008c*/ 	.word	0x00000450


	//   ....[1]....
        /*0090*/ 	.word	0x000005d0


	//   ....[2]....
        /*0094*/ 	.word	0x00001c90


	//----- nvinfo : EIATTR_VRC_CTA_INIT_COUNT
	.align		4
.L_23:
        /*0098*/ 	.byte	0x02, 0x4a
	.zero		1
	.zero		1


	//----- nvinfo : EIATTR_MBARRIER_INSTR_OFFSETS
	.align		4
        /*009c*/ 	.byte	0x04, 0x39
        /*009e*/ 	.short	(.L_25 - .L_24)


	//   ....[0]....
.L_24:
        /*00a0*/ 	.word	0x00000370
        /*00a4*/ 	.word	0x000000ff
        /*00a8*/ 	.word	0x00000008
        /*00ac*/ 	.short	0x0100
        /*00ae*/ 	.byte	0x07
	.zero		1


	//   ....[1]....
        /*00b0*/ 	.word	0x00000380
        /*00b4*/ 	.word	0x000000ff
        /*00b8*/ 	.word	0x00000000
        /*00bc*/ 	.short	0x0100
        /*00be*/ 	.byte	0x07
	.zero		1


	//   ....[2]....
        /*00c0*/ 	.word	0x00000390
        /*00c4*/ 	.word	0x000000ff
        /*00c8*/ 	.word	0x00000018
        /*00cc*/ 	.short	0x0100
        /*00ce*/ 	.byte	0x07
	.zero		1


	//   ....[3]....
        /*00d0*/ 	.word	0x000003a0
        /*00d4*/ 	.word	0x000000ff
        /*00d8*/ 	.word	0x00000010
        /*00dc*/ 	.short	0x0100
        /*00de*/ 	.byte	0x07
	.zero		1


	//   ....[4]....
        /*00e0*/ 	.word	0x00000760
        /*00e4*/ 	.word	0x000000ff
        /*00e8*/ 	.word	0x00000008
        /*00ec*/ 	.short	0x010a
        /*00ee*/ 	.byte	0x06
	.zero		1


	//   ....[5]....
        /*00f0*/ 	.word	0x000008f0
        /*00f4*/ 	.word	0x000000ff
        /*00f8*/ 	.word	0x00000008
        /*00fc*/ 	.short	0x010a
        /*00fe*/ 	.byte	0x06
	.zero		1


	//   ....[6]....
        /*0100*/ 	.word	0x00000b30
        /*0104*/ 	.word	0x000000ff
        /*0108*/ 	.word	0x00000000
        /*010c*/ 	.short	0x0107
        /*010e*/ 	.byte	0x06
	.zero		1


	//   ....[7]....
        /*0110*/ 	.word	0x00000b70
        /*0114*/ 	.word	0x000000ff
        /*0118*/ 	.word	0x00000000
        /*011c*/ 	.short	0x0101
        /*011e*/ 	.byte	0x06
	.zero		1


	//   ....[8]....
        /*0120*/ 	.word	0x00000c80
        /*0124*/ 	.word	0x00000010
        /*0128*/ 	.word	0x00000000
        /*012c*/ 	.short	0x010a
        /*012e*/ 	.byte	0xff
	.zero		1


	//   ....[9]....
        /*0130*/ 	.word	0x00000e00
        /*0134*/ 	.word	0x00000010
        /*0138*/ 	.word	0x00000000
        /*013c*/ 	.short	0x010a
        /*013e*/ 	.byte	0xff
	.zero		1


	//   ....[10]....
        /*0140*/ 	.word	0x00001a50
        /*0144*/ 	.word	0x00000010
        /*0148*/ 	.word	0x00000008
        /*014c*/ 	.short	0x0101
        /*014e*/ 	.byte	0xff
	.zero		1


	//   ....[11]....
        /*0150*/ 	.word	0x00001d50
        /*0154*/ 	.word	0x00000006
        /*0158*/ 	.word	0x00000000
        /*015c*/ 	.short	0x0108
        /*015e*/ 	.byte	0xff
	.zero		1


	//   ....[12]....
        /*0160*/ 	.word	0x00001d60
        /*0164*/ 	.word	0x00000006
        /*0168*/ 	.word	0x00000008
        /*016c*/ 	.short	0x0108
        /*016e*/ 	.byte	0xff
	.zero		1


	//   ....[13]....
        /*0170*/ 	.word	0x00001d70
        /*0174*/ 	.word	0x00000006
        /*0178*/ 	.word	0x00000010
        /*017c*/ 	.short	0x0108
        /*017e*/ 	.byte	0xff
	.zero		1


	//   ....[14]....
        /*0180*/ 	.word	0x00001d80
        /*0184*/ 	.word	0x00000006
        /*0188*/ 	.word	0x00000018
        /*018c*/ 	.short	0x0108
        /*018e*/ 	.byte	0xff
	.zero		1


	//----- nvinfo : EIATTR_NUM_MBARRIERS
	.align		4
.L_25:
        /*0190*/ 	.byte	0x03, 0x38
        /*0192*/ 	.short	0x0004


	//----- nvinfo : EIATTR_EXIT_INSTR_OFFSETS
	.align		4
        /*0194*/ 	.byte	0x04, 0x1c
        /*0196*/ 	.short	(.L_27 - .L_26)


	//   ....[0]....
.L_26:
        /*0198*/ 	.word	0x00001be0


	//   ....[1]....
        /*019c*/ 	.word	0x00001cd0


	//   ....[2]....
        /*01a0*/ 	.word	0x00001d40


	//   ....[3]....
        /*01a4*/ 	.word	0x00001d90


	//----- nvinfo : EIATTR_CRS_STACK_SIZE
	.align		4
.L_27:
        /*01a8*/ 	.byte	0x04, 0x1e
        /*01aa*/ 	.short	(.L_29 - .L_28)
.L_28:
        /*01ac*/ 	.word	0x00000000


	//----- nvinfo : EIATTR_CBANK_PARAM_SIZE
	.align		4
.L_29:
        /*01b0*/ 	.byte	0x03, 0x19
        /*01b2*/ 	.short	0x0024


	//----- nvinfo : EIATTR_PARAM_CBANK
	.align		4
        /*01b4*/ 	.byte	0x04, 0x0a
        /*01b6*/ 	.short	(.L_31 - .L_30)
	.align		4
.L_30:
        /*01b8*/ 	.word	index@(.nv.constant0._Z19gemm_tiled_pipelinePKfS0_Pfiii)
        /*01bc*/ 	.short	0x0380
        /*01be*/ 	.short	0x0024


	//----- nvinfo : EIATTR_SW_WAR
	.align		4
.L_31:
        /*01c0*/ 	.byte	0x04, 0x36
        /*01c2*/ 	.short	(.L_33 - .L_32)
.L_32:
        /*01c4*/ 	.word	0x00000008
.L_33:


//--------------------- .nv.callgraph             --------------------------
	.section	.nv.callgraph,"",@"SHT_CUDA_CALLGRAPH"
	.align	4
	.sectionentsize	8
	.align		4
        /*0000*/ 	.word	0x00000000
	.align		4
        /*0004*/ 	.word	0xffffffff
	.align		4
        /*0008*/ 	.word	0x00000000
	.align		4
        /*000c*/ 	.word	0xfffffffe
	.align		4
        /*0010*/ 	.word	0x00000000
	.align		4
        /*0014*/ 	.word	0xfffffffd
	.align		4
        /*0018*/ 	.word	0x00000000
	.align		4
        /*001c*/ 	.word	0xfffffffc


//--------------------- .text._Z19gemm_tiled_pipelinePKfS0_Pfiii --------------------------
	.section	.text._Z19gemm_tiled_pipelinePKfS0_Pfiii,"ax",@progbits
	.align	128
        .global         _Z19gemm_tiled_pipelinePKfS0_Pfiii
        .type           _Z19gemm_tiled_pipelinePKfS0_Pfiii,@function
        .size           _Z19gemm_tiled_pipelinePKfS0_Pfiii,(.L_x_14 - _Z19gemm_tiled_pipelinePKfS0_Pfiii)
        .other          _Z19gemm_tiled_pipelinePKfS0_Pfiii,@"STO_CUDA_ENTRY STV_DEFAULT"
_Z19gemm_tiled_pipelinePKfS0_Pfiii:
.text._Z19gemm_tiled_pipelinePKfS0_Pfiii:
[----:B------:R-:W0:Y:S08]  /*0000*/  LDC R1, c[0x0][0x37c] ;  /* 0x0000df00ff017b82 */ /* 0x000e300000000800 */
[----:B------:R-:W1:Y:S01]  /*0010*/  S2UR UR14, SR_CgaCtaId ;  /* 0x00000000000e79c3 */ /* 0x000e620000008800 */
[----:B------:R-:W2:Y:S01]  /*0020*/  S2R R0, SR_TID.Y ;  /* 0x0000000000007919 */ /* 0x000ea20000002200 */
[----:B------:R-:W3:Y:S01]  /*0030*/  LDCU UR7, c[0x0][0x360] ;  /* 0x00006c00ff0777ac */ /* 0x000ee20008000800 */
[----:B0-----:R-:W-:Y:S01]  /*0040*/  IADD3 R1, PT, PT, R1, -0x20, RZ ;  /* 0xffffffe001017810 */ /* 0x001fe20007ffe0ff */
[----:B------:R-:W-:Y:S01]  /*0050*/  BSSY.RECONVERGENT B0, `(.L_x_0) ;  /* 0x0000038000007945 */ /* 0x000fe20003800200 */
[----:B------:R-:W2:Y:S01]  /*0060*/  S2R R5, SR_TID.Z ;  /* 0x0000000000057919 */ /* 0x000ea20000002300 */
[----:B------:R-:W2:Y:S02]  /*0070*/  LDCU UR8, c[0x0][0x364] ;  /* 0x00006c80ff0877ac */ /* 0x000ea40008000800 */
[----:B------:R-:W0:Y:S01]  /*0080*/  S2UR UR15, SR_SWINHI ;  /* 0x00000000000f79c3 */ /* 0x000e220000002f00 */
[----:B------:R-:W4:Y:S01]  /*0090*/  S2R R3, SR_TID.X ;  /* 0x0000000000037919 */ /* 0x000f220000002100 */
[----:B------:R-:W-:-:S02]  /*00a0*/  UMOV UR9, 0x400 ;  /* 0x0000040000097882 */ /* 0x000fc40000000000 */
[----:B------:R-:W-:Y:S01]  /*00b0*/  UIADD3 UR4, UPT, UPT, UR9, 0x30, URZ ;  /* 0x0000003009047890 */ /* 0x000fe2000fffe0ff */
[----:B------:R-:W4:Y:S01]  /*00c0*/  S2R R9, SR_CTAID.Y ;  /* 0x0000000000097919 */ /* 0x000f220000002600 */
[----:B------:R-:W4:Y:S02]  /*00d0*/  S2R R8, SR_CTAID.X ;  /* 0x0000000000087919 */ /* 0x000f240000002500 */
[----:B-1----:R-:W-:-:S07]  /*00e0*/  ULEA UR6, UR14, UR4, 0x18 ;  /* 0x000000040e067291 */ /* 0x002fce000f8ec0ff */
[----:B------:R-:W-:Y:S01]  /*00f0*/  UMOV UR4, UR6 ;  /* 0x0000000600047c82 */ /* 0x000fe20008000000 */
[----:B0-----:R-:W-:Y:S01]  /*0100*/  UMOV UR5, UR15 ;  /* 0x0000000f00057c82 */ /* 0x001fe20008000000 */
[----:B------:R-:W-:Y:S02]  /*0110*/  UIADD3 UR13, UP0, UPT, UR4, 0x4000, URZ ;  /* 0x00004000040d7890 */ /* 0x000fe4000ff1e0ff */
[----:B------:R-:W-:Y:S01]  /*0120*/  IMAD.U32 R4, RZ, RZ, UR4 ;  /* 0x00000004ff047e24 */ /* 0x000fe2000f8e00ff */
[----:B------:R-:W-:Y:S01]  /*0130*/  UIADD3 UR11, UP1, UPT, UR4, 0xc000, URZ ;  /* 0x0000c000040b7890 */ /* 0x000fe2000ff3e0ff */
[----:B--2---:R-:W-:Y:S01]  /*0140*/  IMAD R2, R5, UR8, R0 ;  /* 0x0000000805027c24 */ /* 0x004fe2000f8e0200 */
[----:B------:R-:W-:Y:S01]  /*0150*/  UIADD3 UR10, UP2, UPT, UR4, 0x8000, URZ ;  /* 0x00008000040a7890 */ /* 0x000fe2000ff5e0ff */
[----:B------:R-:W-:Y:S01]  /*0160*/  MOV R5, UR5 ;  /* 0x0000000500057c02 */ /* 0x000fe20008000f00 */
[----:B------:R-:W-:Y:S01]  /*0170*/  UIADD3.X UR16, UPT, UPT, URZ, UR5, URZ, UP0, !UPT ;  /* 0x00000005ff107290 */ /* 0x000fe200087fe4ff */
[----:B---3--:R-:W-:Y:S01]  /*0180*/  IMAD R2, R2, UR7, RZ ;  /* 0x0000000702027c24 */ /* 0x008fe2000f8e02ff */
[----:B------:R-:W-:Y:S01]  /*0190*/  UIADD3.X UR12, UPT, UPT, URZ, UR5, URZ, UP1, !UPT ;  /* 0x00000005ff0c7290 */ /* 0x000fe20008ffe4ff */
[----:B------:R-:W-:Y:S01]  /*01a0*/  IMAD.U32 R6, RZ, RZ, UR13 ;  /* 0x0000000dff067e24 */ /* 0x000fe2000f8e00ff */
[----:B------:R-:W-:Y:S01]  /*01b0*/  UIADD3.X UR4, UPT, UPT, URZ, UR5, URZ, UP2, !UPT ;  /* 0x00000005ff047290 */ /* 0x000fe200097fe4ff */
[----:B------:R-:W-:Y:S01]  /*01c0*/  IMAD.U32 R10, RZ, RZ, UR11 ;  /* 0x0000000bff0a7e24 */ /* 0x000fe2000f8e00ff */
[----:B----4-:R-:W-:-:S02]  /*01d0*/  LOP3.LUT P0, RZ, R2, R3, RZ, 0xfc, !PT ;  /* 0x0000000302ff7212 */ /* 0x010fc4000780fcff */
[----:B------:R-:W-:Y:S01]  /*01e0*/  MOV R7, UR16 ;  /* 0x0000001000077c02 */ /* 0x000fe20008000f00 */
[----:B------:R-:W-:Y:S01]  /*01f0*/  IMAD.U32 R13, RZ, RZ, UR12 ;  /* 0x0000000cff0d7e24 */ /* 0x000fe2000f8e00ff */
[----:B------:R-:W-:Y:S02]  /*0200*/  MOV R2, UR10 ;  /* 0x0000000a00027c02 */ /* 0x000fe40008000f00 */
[----:B------:R-:W-:Y:S01]  /*0210*/  MOV R11, UR4 ;  /* 0x00000004000b7c02 */ /* 0x000fe20008000f00 */
[----:B------:R0:W-:Y:S01]  /*0220*/  STL.128 [R1], R4 ;  /* 0x0000000401007387 */ /* 0x0001e20000100c00 */
[----:B------:R-:W1:Y:S01]  /*0230*/  LDCU.64 UR12, c[0x0][0x358] ;  /* 0x00006b00ff0c77ac */ /* 0x000e620008000a00 */
[----:B------:R-:W-:Y:S01]  /*0240*/  UIMAD UR4, UR7, UR8, URZ ;  /* 0x00000008070472a4 */ /* 0x000fe2000f8e02ff */
[----:B0-----:R-:W-:Y:S01]  /*0250*/  IMAD.MOV.U32 R6, RZ, RZ, R10 ;  /* 0x000000ffff067224 */ /* 0x001fe200078e000a */
[----:B------:R-:W-:Y:S01]  /*0260*/  MOV R7, R13 ;  /* 0x0000000d00077202 */ /* 0x000fe20000000f00 */
[----:B------:R-:W-:Y:S01]  /*0270*/  IMAD.MOV.U32 R4, RZ, RZ, R2 ;  /* 0x000000ffff047224 */ /* 0x000fe200078e0002 */
[----:B------:R-:W-:-:S05]  /*0280*/  MOV R5, R11 ;  /* 0x0000000b00057202 */ /* 0x000fca0000000f00 */
[----:B------:R0:W-:Y:S01]  /*0290*/  STL.128 [R1+0x10], R4 ;  /* 0x0000100401007387 */ /* 0x0001e20000100c00 */
[----:B-1----:R-:W-:Y:S05]  /*02a0*/  @P0 BRA `(.L_x_1) ;  /* 0x0000000000480947 */ /* 0x002fea0003800000 */
[----:B------:R-:W1:Y:S01]  /*02b0*/  LDCU UR5, c[0x0][0x368] ;  /* 0x00006d00ff0577ac */ /* 0x000e620008000800 */
[----:B------:R-:W-:-:S07]  /*02c0*/  ULEA UR7, UR14, UR9, 0x18 ;  /* 0x000000090e077291 */ /* 0x000fce000f8ec0ff */
[----:B------:R-:W-:Y:S01]  /*02d0*/  UMOV UR10, UR7 ;  /* 0x00000007000a7c82 */ /* 0x000fe20008000000 */
[----:B------:R-:W-:Y:S01]  /*02e0*/  UMOV UR11, UR15 ;  /* 0x0000000f000b7c82 */ /* 0x000fe20008000000 */
[----:B0-----:R-:W-:Y:S01]  /*02f0*/  MOV R4, UR10 ;  /* 0x0000000a00047c02 */ /* 0x001fe20008000f00 */
[----:B------:R-:W-:Y:S01]  /*0300*/  IMAD.U32 R5, RZ, RZ, UR11 ;  /* 0x0000000bff057e24 */ /* 0x000fe2000f8e00ff */
[----:B-1----:R-:W-:-:S04]  /*0310*/  UIMAD UR5, UR4, UR5, URZ ;  /* 0x00000005040572a4 */ /* 0x002fc8000f8e02ff */
[----:B------:R-:W-:-:S04]  /*0320*/  UIADD3 UR16, UPT, UPT, -UR5, 0x100000, URZ ;  /* 0x0010000005107890 */ /* 0x000fc8000fffe1ff */
[----:B------:R-:W-:Y:S02]  /*0330*/  USHF.L.U32 UR17, UR16, 0xb, URZ ;  /* 0x0000000b10117899 */ /* 0x000fe400080006ff */
[----:B------:R-:W-:Y:S01]  /*0340*/  USHF.L.U32 UR16, UR16, 0x1, URZ ;  /* 0x0000000110107899 */ /* 0x000fe200080006ff */
[----:B------:R-:W-:Y:S01]  /*0350*/  IMAD.U32 R7, RZ, RZ, UR5 ;  /* 0x00000005ff077e24 */ /* 0x000fe2000f8e00ff */
[----:B------:R-:W0:Y:S10]  /*0360*/  FENCE.VIEW.ASYNC.S ;  /* 0x00000000000073c6 */ /* 0x000e340000000000 */
[----:B0-----:R1:W0:Y:S01]  /*0370*/  SYNCS.EXCH.64 URZ, [UR7+0x8], UR16 ;  /* 0x0000081007ff75b2 */ /* 0x0012220008000100 */
[----:B------:R1:W0:Y:S01]  /*0380*/  SYNCS.EXCH.64 URZ, [UR7], UR16 ;  /* 0x0000001007ff75b2 */ /* 0x0002220008000100 */
[----:B------:R1:W0:Y:S01]  /*0390*/  SYNCS.EXCH.64 URZ, [UR7+0x18], UR16 ;  /* 0x0000181007ff75b2 */ /* 0x0002220008000100 */
[----:B------:R1:W0:Y:S02]  /*03a0*/  SYNCS.EXCH.64 URZ, [UR7+0x10], UR16 ;  /* 0x0000101007ff75b2 */ /* 0x0002240008000100 */
[----:B0-----:R1:W-:Y:S01]  /*03b0*/  ST.E.STRONG.SM desc[UR12][R4.64+0x20], R7 ;  /* 0x0000200704007985 */ /* 0x0013e2000c10b90c */
[----:B------:R-:W-:Y:S01]  /*03c0*/  NOP ;  /* 0x0000000000007918 */ /* 0x000fe20000000000 */
.L_x_1:
[----:B-1----:R-:W-:Y:S05]  /*03d0*/  BSYNC.RECONVERGENT B0 ;  /* 0x0000000000007941 */ /* 0x002fea0003800200 */
.L_x_0:
[----:B------:R-:W1:Y:S01]  /*03e0*/  LDCU UR7, c[0x0][0x3a0] ;  /* 0x00007400ff0777ac */ /* 0x000e620008000800 */
[----:B0-----:R-:W-:Y:S01]  /*03f0*/  LEA R5, R8, R3, 0x6 ;  /* 0x0000000308057211 */ /* 0x001fe200078e30ff */
[----:B------:R-:W-:Y:S02]  /*0400*/  IMAD R2, R9, 0x40, R0 ;  /* 0x0000004009027824 */ /* 0x000fe400078e0200 */
[----:B------:R-:W-:Y:S01]  /*0410*/  HFMA2 R10, -RZ, RZ, 0, 0 ;  /* 0x00000000ff0a7431 */ /* 0x000fe200000001ff */
[----:B------:R-:W0:Y:S01]  /*0420*/  LDCU UR5, c[0x0][0x39c] ;  /* 0x00007380ff0577ac */ /* 0x000e220008000800 */
[----:B------:R-:W-:Y:S01]  /*0430*/  IMAD.MOV.U32 R12, RZ, RZ, RZ ;  /* 0x000000ffff0c7224 */ /* 0x000fe200078e00ff */
[----:B------:R-:W2:Y:S01]  /*0440*/  LDCU UR4, c[0x0][0x398] ;  /* 0x00007300ff0477ac */ /* 0x000ea20008000800 */
[----:B------:R-:W-:Y:S01]  /*0450*/  BAR.SYNC.DEFER_BLOCKING 0x0 ;  /* 0x0000000000007b1d */ /* 0x000fe20000010000 */
[----:B-1----:R-:W-:Y:S02]  /*0460*/  ISETP.GE.AND P0, PT, R3, UR7, PT ;  /* 0x0000000703007c0c */ /* 0x002fe4000bf06270 */
[----:B0-----:R-:W-:-:S02]  /*0470*/  ISETP.GE.AND P1, PT, R5, UR5, PT ;  /* 0x0000000505007c0c */ /* 0x001fc4000bf26270 */
[----:B--2---:R-:W-:Y:S02]  /*0480*/  ISETP.GE.OR P0, PT, R2, UR4, P0 ;  /* 0x0000000402007c0c */ /* 0x004fe40008706670 */
[----:B------:R-:W-:-:S11]  /*0490*/  ISETP.GE.OR P1, PT, R0, UR7, P1 ;  /* 0x0000000700007c0c */ /* 0x000fd60008f26670 */
[----:B------:R-:W0:Y:S01]  /*04a0*/  @!P0 LDC.64 R6, c[0x0][0x380] ;  /* 0x0000e000ff068b82 */ /* 0x000e220000000a00 */
[----:B------:R-:W-:Y:S02]  /*04b0*/  @!P0 IMAD R11, R2, UR7, R3 ;  /* 0x00000007020b8c24 */ /* 0x000fe4000f8e0203 */
[----:B------:R-:W-:-:S05]  /*04c0*/  @!P1 IMAD R13, R0, UR5, R5 ;  /* 0x00000005000d9c24 */ /* 0x000fca000f8e0205 */
[----:B------:R-:W1:Y:S01]  /*04d0*/  @!P1 LDC.64 R8, c[0x0][0x388] ;  /* 0x0000e200ff089b82 */ /* 0x000e620000000a00 */
[----:B0-----:R-:W-:-:S05]  /*04e0*/  @!P0 IMAD.WIDE.U32 R6, R11, 0x4, R6 ;  /* 0x000000040b068825 */ /* 0x001fca00078e0006 */
[----:B------:R0:W2:Y:S01]  /*04f0*/  @!P0 LDG.E.CONSTANT R10, desc[UR12][R6.64] ;  /* 0x0000000c060a8981 */ /* 0x0000a2000c1e9900 */
[----:B-1----:R-:W-:-:S05]  /*0500*/  @!P1 IMAD.WIDE R8, R13, 0x4, R8 ;  /* 0x000000040d089825 */ /* 0x002fca00078e0208 */
[----:B------:R-:W3:Y:S01]  /*0510*/  @!P1 LDG.E.CONSTANT R12, desc[UR12][R8.64] ;  /* 0x0000000c080c9981 */ /* 0x000ee2000c1e9900 */
[----:B------:R-:W-:-:S04]  /*0520*/  LEA R4, R0, R3, 0x6 ;  /* 0x0000000300047211 */ /* 0x000fc800078e30ff */
[----:B------:R-:W-:Y:S01]  /*0530*/  LEA R11, R4, UR6, 0x2 ;  /* 0x00000006040b7c11 */ /* 0x000fe2000f8e10ff */
[----:B------:R-:W-:Y:S02]  /*0540*/  UISETP.GE.AND UP0, UPT, UR7, 0x1, UPT ;  /* 0x000000010700788c */ /* 0x000fe4000bf06270 */
[----:B------:R-:W-:Y:S01]  /*0550*/  UIADD3 UR4, UPT, UPT, UR7, 0x3f, URZ ;  /* 0x0000003f07047890 */ /* 0x000fe2000fffe0ff */
[----:B0-----:R-:W-:Y:S01]  /*0560*/  HFMA2 R7, -RZ, RZ, 0, 0 ;  /* 0x00000000ff077431 */ /* 0x001fe200000001ff */
[----:B------:R-:W-:Y:S01]  /*0570*/  PLOP3.LUT P0, PT, PT, PT, PT, 0x8, 0x80 ;  /* 0x000000000080781c */ /* 0x000fe20003f0e170 */
[----:B------:R-:W-:Y:S01]  /*0580*/  VIADD R6, R1, 0x10 ;  /* 0x0000001001067836 */ /* 0x000fe20000000000 */
[----:B------:R-:W-:-:S04]  /*0590*/  USHF.R.S32.HI UR5, URZ, 0x1f, UR4 ;  /* 0x0000001fff057899 */ /* 0x000fc80008011404 */
[----:B------:R-:W-:Y:S01]  /*05a0*/  ULEA.HI UR5, UR5, UR4, URZ, 0x6 ;  /* 0x0000000405057291 */ /* 0x000fe2000f8f30ff */
[----:B--2---:R0:W-:Y:S04]  /*05b0*/  STS [R11], R10 ;  /* 0x0000000a0b007388 */ /* 0x0041e80000000800 */
[----:B---3--:R0:W-:Y:S01]  /*05c0*/  STS [R11+0x8000], R12 ;  /* 0x0080000c0b007388 */ /* 0x0081e20000000800 */
[----:B------:R-:W-:Y:S06]  /*05d0*/  BAR.SYNC.DEFER_BLOCKING 0x0 ;  /* 0x0000000000007b1d */ /* 0x000fec0000010000 */
[----:B------:R-:W-:Y:S05]  /*05e0*/  BRA.U !UP0, `(.L_x_2) ;  /* 0x0000001508607547 */ /* 0x000fea000b800000 */
[----:B------:R-:W-:Y:S01]  /*05f0*/  USHF.R.S32.HI UR5, URZ, 0x6, UR5 ;  /* 0x00000006ff057899 */ /* 0x000fe20008011405 */
[----:B0-----:R-:W-:Y:S01]  /*0600*/  IMAD.MOV.U32 R11, RZ, RZ, 0x5 ;  /* 0x00000005ff0b7424 */ /* 0x001fe200078e00ff */
[----:B------:R-:W-:Y:S01]  /*0610*/  PRMT R20, RZ, 0x7610, R20 ;  /* 0x00007610ff147816 */ /* 0x000fe20000000014 */
[----:B------:R-:W-:Y:S01]  /*0620*/  IMAD.MOV.U32 R8, RZ, RZ, 0x1 ;  /* 0x00000001ff087424 */ /* 0x000fe200078e00ff */
[----:B------:R-:W-:Y:S01]  /*0630*/  UISETP.LT.AND UP0, UPT, UR5, 0x1, UPT ;  /* 0x000000010500788c */ /* 0x000fe2000bf01270 */
[----:B------:R-:W-:Y:S01]  /*0640*/  MOV R7, RZ ;  /* 0x000000ff00077202 */ /* 0x000fe20000000f00 */
[----:B------:R-:W-:Y:S01]  /*0650*/  IMAD.MOV.U32 R10, RZ, RZ, RZ ;  /* 0x000000ffff0a7224 */ /* 0x000fe200078e00ff */
[----:B------:R-:W-:Y:S01]  /*0660*/  MOV R16, RZ ;  /* 0x000000ff00107202 */ /* 0x000fe20000000f00 */
[----:B------:R-:W-:Y:S01]  /*0670*/  USEL UR8, UR5, 0x1, !UP0 ;  /* 0x0000000105087887 */ /* 0x000fe2000c000000 */
[----:B------:R-:W-:-:S11]  /*0680*/  PRMT R9, RZ, 0x7610, R9 ;  /* 0x00007610ff097816 */ /* 0x000fd60000000009 */
.L_x_12:
[----:B------:R-:W-:Y:S01]  /*0690*/  IADD3 R18, PT, PT, R16, 0x1, RZ ;  /* 0x0000000110127810 */ /* 0x000fe20007ffe0ff */
[----:B------:R-:W-:-:S03]  /*06a0*/  IMAD.MOV.U32 R19, RZ, RZ, R8 ;  /* 0x000000ffff137224 */ /* 0x000fc600078e0008 */
[----:B------:R-:W-:-:S13]  /*06b0*/  ISETP.GE.AND P0, PT, R18, UR5, PT ;  /* 0x0000000512007c0c */ /* 0x000fda000bf06270 */
[----:B------:R-:W-:Y:S05]  /*06c0*/  @P0 BRA `(.L_x_3) ;  /* 0x0000000400400947 */ /* 0x000fea0003800000 */
[----:B------:R-:W-:-:S04]  /*06d0*/  LOP3.LUT R12, R20, 0xff, RZ, 0xc0, !PT ;  /* 0x000000ff140c7812 */ /* 0x000fc800078ec0ff */
[----:B------:R-:W-:Y:S02]  /*06e0*/  R2UR UR4, R12 ;  /* 0x000000000c0472ca */ /* 0x000fe400000e0000 */
[----:B------:R-:W-:Y:S01]  /*06f0*/  CS2R R12, SR_GLOBALTIMERLO ;  /* 0x00000000000c7805 */ /* 0x000fe20000015200 */
[----:B------:R-:W0:Y:S01]  /*0700*/  S2UR UR7, SR_CgaCtaId ;  /* 0x00000000000779c3 */ /* 0x000e220000008800 */
[----:B------:R-:W-:Y:S01]  /*0710*/  UMOV UR6, 0x400 ;  /* 0x0000040000067882 */ /* 0x000fe20000000000 */
[----:B------:R-:W-:-:S04]  /*0720*/  LOP3.LUT R14, R11, 0x1, RZ, 0xc0, !PT ;  /* 0x000000010b0e7812 */ /* 0x000fc800078ec0ff */
[----:B------:R-:W-:Y:S01]  /*0730*/  SHF.L.U32 R14, R14, 0x1f, RZ ;  /* 0x0000001f0e0e7819 */ /* 0x000fe200000006ff */
[----:B0-----:R-:W-:-:S04]  /*0740*/  ULEA UR6, UR7, UR6, 0x18 ;  /* 0x0000000607067291 */ /* 0x001fc8000f8ec0ff */
[----:B------:R-:W-:-:S09]  /*0750*/  ULEA UR6, UR4, UR6, 0x4 ;  /* 0x0000000604067291 */ /* 0x000fd2000f8e20ff */
[----:B------:R-:W0:Y:S02]  /*0760*/  SYNCS.PHASECHK.TRANS64.TRYWAIT P0, [UR6+0x8], R14 ;  /* 0x0000080eff0075a7 */ /* 0x000e240008001106 */
[----:B0-----:R-:W-:Y:S05]  /*0770*/  @P0 BRA `(.L_x_4) ;  /* 0x0000000000640947 */ /* 0x001fea0003800000 */
[----:B------:R-:W-:-:S05]  /*0780*/  UMOV UR4, URZ ;  /* 0x000000ff00047c82 */ /* 0x000fca0008000000 */
.L_x_7:
[----:B------:R-:W-:-:S11]  /*0790*/  UISETP.GT.AND UP0, UPT, UR4, 0xf, UPT ;  /* 0x0000000f0400788c */ /* 0x000fd6000bf04270 */
[----:B------:R-:W-:Y:S01]  /*07a0*/  @!UP0 UIADD3 UR4, UPT, UPT, UR4, 0x1, URZ ;  /* 0x0000000104048890 */ /* 0x000fe2000fffe0ff */
[----:B------:R-:W-:Y:S11]  /*07b0*/  BRA.U !UP0, `(.L_x_5) ;  /* 0x0000000108447547 */ /* 0x000ff6000b800000 */
[----:B------:R-:W-:-:S06]  /*07c0*/  CS2R R14, SR_GLOBALTIMERLO ;  /* 0x00000000000e7805 */ /* 0x000fcc0000015200 */
[----:B------:R-:W-:-:S04]  /*07d0*/  IADD3 R17, P0, PT, -R12, R14, RZ ;  /* 0x0000000e0c117210 */ /* 0x000fc80007f1e1ff */
[----:B------:R-:W-:Y:S02]  /*07e0*/  IADD3.X R15, PT, PT, ~R13, R15, RZ, P0, !PT ;  /* 0x0000000f0d0f7210 */ /* 0x000fe400007fe5ff */
[----:B------:R-:W-:-:S04]  /*07f0*/  ISETP.GE.U32.AND P0, PT, R17, 0x3d0900, PT ;  /* 0x003d09001100780c */ /* 0x000fc80003f06070 */
[----:B------:R-:W-:-:S13]  /*0800*/  ISETP.GE.AND.EX P0, PT, R15, RZ, PT, P0 ;  /* 0x000000ff0f00720c */ /* 0x000fda0003f06300 */
[----:B------:R-:W-:Y:S05]  /*0810*/  @!P0 BRA `(.L_x_6) ;  /* 0x0000000000088947 */ /* 0x000fea0003800000 */
[----:B------:R-:W-:Y:S05]  /*0820*/  NANOSLEEP 0xf4240 ;  /* 0x000f42400000795d */ /* 0x000fea0003800000 */
[----:B------:R-:W-:Y:S05]  /*0830*/  BRA `(.L_x_5) ;  /* 0x0000000000247947 */ /* 0x000fea0003800000 */
.L_x_6:
[----:B------:R-:W-:-:S04]  /*0840*/  ISETP.GE.U32.AND P0, PT, R17, 0x9c40, PT ;  /* 0x00009c401100780c */ /* 0x000fc80003f06070 */
[----:B------:R-:W-:-:S13]  /*0850*/  ISETP.GE.AND.EX P0, PT, R15, RZ, PT, P0 ;  /* 0x000000ff0f00720c */ /* 0x000fda0003f06300 */
[----:B------:R-:W-:Y:S05]  /*0860*/  @!P0 BRA `(.L_x_5) ;  /* 0x0000000000188947 */ /* 0x000fea0003800000 */
[----:B------:R-:W-:-:S04]  /*0870*/  SHF.R.S32.HI R14, RZ, 0x1f, R15 ;  /* 0x0000001fff0e7819 */ /* 0x000fc8000001140f */
[----:B------:R-:W-:-:S05]  /*0880*/  LEA.HI R14, P0, R14, R17, RZ, 0x2 ;  /* 0x000000110e0e7211 */ /* 0x000fca00078110ff */
[----:B------:R-:W-:-:S05]  /*0890*/  IMAD.X R15, RZ, RZ, R15, P0 ;  /* 0x000000ffff0f7224 */ /* 0x000fca00000e060f */
[----:B------:R-:W-:-:S04]  /*08a0*/  SHF.R.U64 R14, R14, 0x2, R15 ;  /* 0x000000020e0e7819 */ /* 0x000fc8000000120f */
[----:B------:R-:W-:Y:S05]  /*08b0*/  NANOSLEEP R14 ;  /* 0x0000000e0000735d */ /* 0x000fea0003800000 */
[----:B------:R-:W-:Y:S01]  /*08c0*/  NOP ;  /* 0x0000000000007918 */ /* 0x000fe20000000000 */
.L_x_5:
[----:B------:R-:W-:-:S04]  /*08d0*/  LOP3.LUT R14, R11, 0x1, RZ, 0xc0, !PT ;  /* 0x000000010b0e7812 */ /* 0x000fc800078ec0ff */
[----:B------:R-:W-:-:S04]  /*08e0*/  SHF.L.U32 R14, R14, 0x1f, RZ ;  /* 0x0000001f0e0e7819 */ /* 0x000fc800000006ff */
[----:B------:R-:W0:Y:S02]  /*08f0*/  SYNCS.PHASECHK.TRANS64.TRYWAIT P0, [UR6+0x8], R14 ;  /* 0x0000080eff0075a7 */ /* 0x000e240008001106 */
[----:B0-----:R-:W-:Y:S05]  /*0900*/  @!P0 BRA `(.L_x_7) ;  /* 0xfffffffc00a08947 */ /* 0x001fea000383ffff */
.L_x_4:
[----:B------:R-:W0:Y:S01]  /*0910*/  LDCU UR4, c[0x0][0x3a0] ;  /* 0x00007400ff0477ac */ /* 0x000e220008000800 */
[----:B------:R-:W-:Y:S01]  /*0920*/  SHF.L.U32 R17, R16, 0x6, RZ ;  /* 0x0000000610117819 */ /* 0x000fe200000006ff */
[----:B------:R-:W-:Y:S01]  /*0930*/  IMAD R22, R8, 0x8, R1 ;  /* 0x0000000808167824 */ /* 0x000fe200078e0201 */
[----:B------:R-:W1:Y:S03]  /*0940*/  LDCU UR7, c[0x0][0x398] ;  /* 0x00007300ff0777ac */ /* 0x000e660008000800 */
[----:B------:R-:W-:-:S05]  /*0950*/  VIADD R16, R17, 0x40 ;  /* 0x0000004011107836 */ /* 0x000fca0000000000 */
[----:B------:R-:W-:-:S04]  /*0960*/  IADD3 R12, PT, PT, R16, R3, RZ ;  /* 0x00000003100c7210 */ /* 0x000fc80007ffe0ff */
[----:B0-----:R-:W-:-:S04]  /*0970*/  ISETP.GE.AND P0, PT, R12, UR4, PT ;  /* 0x000000040c007c0c */ /* 0x001fc8000bf06270 */
[C---:B-1----:R-:W-:Y:S01]  /*0980*/  ISETP.GE.OR P0, PT, R2.reuse, UR7, P0 ;  /* 0x0000000702007c0c */ /* 0x042fe20008706670 */
[----:B------:R-:W-:Y:S01]  /*0990*/  HFMA2 R21, -RZ, RZ, 0, 0 ;  /* 0x00000000ff157431 */ /* 0x000fe200000001ff */
[----:B------:R-:W0:Y:S11]  /*09a0*/  LDCU UR7, c[0x0][0x39c] ;  /* 0x00007380ff0777ac */ /* 0x000e360008000800 */
[----:B------:R-:W1:Y:S01]  /*09b0*/  @!P0 LDC.64 R12, c[0x0][0x380] ;  /* 0x0000e000ff0c8b82 */ /* 0x000e620000000a00 */
[----:B------:R-:W-:Y:S01]  /*09c0*/  @!P0 IMAD R14, R2, UR4, RZ ;  /* 0x00000004020e8c24 */ /* 0x000fe2000f8e02ff */
[----:B------:R-:W-:-:S04]  /*09d0*/  @!P0 SHF.R.S32.HI R15, RZ, 0x1f, R17 ;  /* 0x0000001fff0f8819 */ /* 0x000fc80000011411 */
[----:B------:R-:W-:-:S04]  /*09e0*/  @!P0 IADD3 R17, P1, P2, R14, R17, R3 ;  /* 0x000000110e118210 */ /* 0x000fc80007a3e003 */
[----:B------:R-:W-:Y:S02]  /*09f0*/  @!P0 IADD3.X R24, PT, PT, RZ, R15, RZ, P1, P2 ;  /* 0x0000000fff188210 */ /* 0x000fe40000fe44ff */
[----:B------:R2:W3:Y:S01]  /*0a00*/  LDL.64 R14, [R22] ;  /* 0x00000000160e7983 */ /* 0x0004e20000100a00 */
[----:B-1----:R-:W-:-:S04]  /*0a10*/  @!P0 LEA R12, P1, R17, R12, 0x2 ;  /* 0x0000000c110c8211 */ /* 0x002fc800078210ff */
[----:B------:R-:W-:-:S05]  /*0a20*/  @!P0 LEA.HI.X R13, R17, R13, R24, 0x2, P1 ;  /* 0x0000000d110d8211 */ /* 0x000fca00008f1418 */
[----:B------:R-:W4:Y:S01]  /*0a30*/  @!P0 LDG.E.CONSTANT R21, desc[UR12][R12.64+0x100] ;  /* 0x0001000c0c158981 */ /* 0x000f22000c1e9900 */
[----:B------:R-:W-:Y:S01]  /*0a40*/  IMAD.IADD R24, R16, 0x1, R0 ;  /* 0x0000000110187824 */ /* 0x000fe200078e0200 */
[----:B0-----:R-:W-:-:S04]  /*0a50*/  ISETP.GE.AND P0, PT, R5, UR7, PT ;  /* 0x0000000705007c0c */ /* 0x001fc8000bf06270 */
[----:B------:R-:W-:-:S13]  /*0a60*/  ISETP.GE.OR P0, PT, R24, UR4, P0 ;  /* 0x0000000418007c0c */ /* 0x000fda0008706670 */
[----:B------:R-:W0:Y:S01]  /*0a70*/  @!P0 LDC.64 R16, c[0x0][0x388] ;  /* 0x0000e200ff108b82 */ /* 0x000e220000000a00 */
[----:B------:R-:W-:Y:S01]  /*0a80*/  @!P0 IMAD R23, R24, UR7, R5 ;  /* 0x0000000718178c24 */ /* 0x000fe2000f8e0205 */
[----:B--2---:R-:W-:-:S03]  /*0a90*/  LEA R22, R8, R6, 0x3 ;  /* 0x0000000608167211 */ /* 0x004fc600078e18ff */
[----:B0-----:R-:W-:-:S04]  /*0aa0*/  @!P0 IMAD.WIDE R16, R23, 0x4, R16 ;  /* 0x0000000417108825 */ /* 0x001fc800078e0210 */
[----:B------:R-:W-:-:S06]  /*0ab0*/  IMAD.MOV.U32 R23, RZ, RZ, RZ ;  /* 0x000000ffff177224 */ /* 0x000fcc00078e00ff */
[----:B------:R-:W2:Y:S01]  /*0ac0*/  @!P0 LDG.E.CONSTANT R23, desc[UR12][R16.64] ;  /* 0x0000000c10178981 */ /* 0x000ea2000c1e9900 */
[----:B---3--:R-:W-:-:S05]  /*0ad0*/  IMAD.WIDE.U32 R14, R4, 0x4, R14 ;  /* 0x00000004040e7825 */ /* 0x008fca00078e000e */
[----:B----4-:R-:W-:Y:S04]  /*0ae0*/  ST.E desc[UR12][R14.64], R21 ;  /* 0x000000150e007985 */ /* 0x010fe8000c10190c */
[----:B------:R-:W3:Y:S01]  /*0af0*/  LDL.64 R12, [R22] ;  /* 0x00000000160c7983 */ /* 0x000ee20000100a00 */
[----:B------:R-:W-:Y:S01]  /*0b00*/  IADD3 R20, PT, PT, R20, 0x1, RZ ;  /* 0x0000000114147810 */ /* 0x000fe20007ffe0ff */
[----:B---3--:R-:W-:-:S05]  /*0b10*/  IMAD.WIDE.U32 R12, R4, 0x4, R12 ;  /* 0x00000004040c7825 */ /* 0x008fca00078e000c */
[----:B--2---:R0:W-:Y:S01]  /*0b20*/  ST.E desc[UR12][R12.64], R23 ;  /* 0x000000170c007985 */ /* 0x0041e2000c10190c */
[----:B------:R-:W-:Y:S01]  /*0b30*/  NOP ;  /* 0x0000000000007918 */ /* 0x000fe20000000000 */
[----:B------:R-:W-:Y:S02]  /*0b40*/  SYNCS.ARRIVE.TRANS64.RED.A0T1 RZ, [UR6], RZ ;  /* 0x000000ffffff79a7 */ /* 0x000fe40008200406 */
[----:B------:R-:W-:Y:S01]  /*0b50*/  ARRIVES.LDGSTSBAR.64.TRANSCNT [UR6] ;  /* 0x00000000ff0079b0 */ /* 0x000fe20008002a06 */
[----:B------:R-:W-:Y:S01]  /*0b60*/  NOP ;  /* 0x0000000000007918 */ /* 0x000fe20000000000 */
[----:B------:R-:W-:Y:S01]  /*0b70*/  SYNCS.ARRIVE.TRANS64.A1T0 RZ, [UR6], RZ ;  /* 0x000000ffffff79a7 */ /* 0x000fe20008100006 */
[----:B0-----:R-:W-:-:S04]  /*0b80*/  LOP3.LUT R12, R20, 0xff, RZ, 0xc0, !PT ;  /* 0x000000ff140c7812 */ /* 0x001fc800078ec0ff */
[----:B------:R-:W-:-:S04]  /*0b90*/  ISETP.NE.AND P0, PT, R12, 0x2, PT ;  /* 0x000000020c00780c */ /* 0x000fc80003f05270 */
[----:B------:R-:W-:Y:S02]  /*0ba0*/  SEL R12, RZ, 0x1, P0 ;  /* 0x00000001ff0c7807 */ /* 0x000fe40000000000 */
[----:B------:R-:W-:Y:S02]  /*0bb0*/  SEL R20, R20, RZ, P0 ;  /* 0x000000ff14147207 */ /* 0x000fe40000000000 */
[----:B------:R-:W-:-:S07]  /*0bc0*/  LOP3.LUT R11, R11, R12, RZ, 0x3c, !PT ;  /* 0x0000000c0b0b7212 */ /* 0x000fce00078e3cff */
.L_x_3:
[----:B------:R-:W-:Y:S02]  /*0bd0*/  PRMT R17, R11, 0x7610, R17 ;  /* 0x000076100b117816 */ /* 0x000fe40000000011 */
[----:B------:R-:W-:Y:S02]  /*0be0*/  LOP3.LUT R16, R9, 0xff, RZ, 0xc0, !PT ;  /* 0x000000ff09107812 */ /* 0x000fe400078ec0ff */
[----:B------:R-:W-:-:S04]  /*0bf0*/  LOP3.LUT R11, R17, 0xffff, RZ, 0xc0, !PT ;  /* 0x0000ffff110b7812 */ /* 0x000fc800078ec0ff */
[----:B------:R-:W-:-:S04]  /*0c00*/  SHF.R.U32.HI R11, RZ, 0x1, R11 ;  /* 0x00000001ff0b7819 */ /* 0x000fc8000001160b */
[----:B------:R-:W-:Y:S02]  /*0c10*/  LOP3.LUT R12, R11, 0x1, RZ, 0xc0, !PT ;  /* 0x000000010b0c7812 */ /* 0x000fe400078ec0ff */
[----:B------:R-:W-:Y:S01]  /*0c20*/  CS2R R14, SR_GLOBALTIMERLO ;  /* 0x00000000000e7805 */ /* 0x000fe20000015200 */
[----:B------:R-:W0:Y:S01]  /*0c30*/  S2R R22, SR_CgaCtaId ;  /* 0x0000000000167919 */ /* 0x000e220000008800 */
[----:B------:R-:W-:-:S04]  /*0c40*/  MOV R11, 0x400 ;  /* 0x00000400000b7802 */ /* 0x000fc80000000f00 */
[----:B0-----:R-:W-:Y:S02]  /*0c50*/  LEA R13, R22, R11, 0x18 ;  /* 0x0000000b160d7211 */ /* 0x001fe400078ec0ff */
[----:B------:R-:W-:-:S03]  /*0c60*/  SHF.L.U32 R11, R12, 0x1f, RZ ;  /* 0x0000001f0c0b7819 */ /* 0x000fc600000006ff */
[----:B------:R-:W-:-:S04]  /*0c70*/  IMAD R16, R16, 0x10, R13 ;  /* 0x0000001010107824 */ /* 0x000fc800078e020d */
[----:B------:R-:W0:Y:S02]  /*0c80*/  SYNCS.PHASECHK.TRANS64.TRYWAIT P0, [R16+URZ], R11 ;  /* 0x0000000b100075a7 */ /* 0x000e2400080011ff */
[----:B0-----:R-:W-:Y:S05]  /*0c90*/  @P0 BRA `(.L_x_8) ;  /* 0x0000000000600947 */ /* 0x001fea0003800000 */
[----:B------:R-:W-:Y:S01]  /*0ca0*/  SHF.L.U32 R21, R12, 0x1f, RZ ;  /* 0x0000001f0c157819 */ /* 0x000fe200000006ff */
[----:B------:R-:W-:-:S06]  /*0cb0*/  UMOV UR4, URZ ;  /* 0x000000ff00047c82 */ /* 0x000fcc0008000000 */
.L_x_11:
        /* <DEDUP_REMOVED lines=11> */
.L_x_10:
        /* <DEDUP_REMOVED lines=9> */
.L_x_9:
[----:B------:R-:W0:Y:S02]  /*0e00*/  SYNCS.PHASECHK.TRANS64.TRYWAIT P0, [R16+URZ], R21 ;  /* 0x00000015100075a7 */ /* 0x000e2400080011ff */
[----:B0-----:R-:W-:Y:S05]  /*0e10*/  @!P0 BRA `(.L_x_11) ;  /* 0xfffffffc00a88947 */ /* 0x001fea000383ffff */
.L_x_8:
[----:B------:R-:W-:-:S05]  /*0e20*/  LEA R21, R10, R1, 0x3 ;  /* 0x000000010a157211 */ /* 0x000fca00078e18ff */
[----:B------:R-:W2:Y:S04]  /*0e30*/  LDL.64 R12, [R21] ;  /* 0x00000000150c7983 */ /* 0x000ea80000100a00 */
[----:B------:R-:W3:Y:S01]  /*0e40*/  LDL.64 R10, [R21+0x10] ;  /* 0x00001000150a7983 */ /* 0x000ee20000100a00 */
[----:B------:R-:W-:-:S04]  /*0e50*/  IMAD.SHL.U32 R15, R0, 0x80, RZ ;  /* 0x00000080000f7824 */ /* 0x000fc800078e00ff */
[----:B--2---:R-:W-:-:S04]  /*0e60*/  IMAD.WIDE.U32 R12, R15, 0x4, R12 ;  /* 0x000000040f0c7825 */ /* 0x004fc800078e000c */
[----:B---3--:R-:W-:Y:S01]  /*0e70*/  IMAD.WIDE.U32 R10, R3, 0x4, R10 ;  /* 0x00000004030a7825 */ /* 0x008fe200078e000a */
[----:B------:R-:W2:Y:S04]  /*0e80*/  LD.E R14, desc[UR12][R12.64] ;  /* 0x0000000c0c0e7980 */ /* 0x000ea8000c101900 */
[----:B------:R-:W2:Y:S04]  /*0e90*/  LD.E R15, desc[UR12][R10.64] ;  /* 0x0000000c0a0f7980 */ /* 0x000ea8000c101900 */
[----:B------:R-:W3:Y:S04]  /*0ea0*/  LD.E R23, desc[UR12][R12.64+0x4] ;  /* 0x0000040c0c177980 */ /* 0x000ee8000c101900 */
[----:B------:R-:W3:Y:S04]  /*0eb0*/  LD.E R22, desc[UR12][R10.64+0x100] ;  /* 0x0001000c0a167980 */ /* 0x000ee8000c101900 */
[----:B------:R-:W4:Y:S04]  /*0ec0*/  LD.E R25, desc[UR12][R12.64+0x8] ;  /* 0x0000080c0c197980 */ /* 0x000f28000c101900 */
[----:B------:R-:W4:Y:S04]  /*0ed0*/  LD.E R24, desc[UR12][R10.64+0x200] ;  /* 0x0002000c0a187980 */ /* 0x000f28000c101900 */
[----:B------:R-:W5:Y:S04]  /*0ee0*/  LD.E R21, desc[UR12][R12.64+0xc] ;  /* 0x00000c0c0c157980 */ /* 0x000f68000c101900 */
[----:B------:R-:W5:Y:S01]  /*0ef0*/  LD.E R26, desc[UR12][R12.64+0x10] ;  /* 0x0000100c0c1a7980 */ /* 0x000f62000c101900 */
[----:B--2---:R-:W-:-:S03]  /*0f00*/  FFMA R14, R14, R15, RZ ;  /* 0x0000000f0e0e7223 */ /* 0x004fc600000000ff */
[----:B------:R-:W2:Y:S01]  /*0f10*/  LD.E R15, desc[UR12][R10.64+0x500] ;  /* 0x0005000c0a0f7980 */ /* 0x000ea2000c101900 */
[----:B---3--:R-:W-:-:S03]  /*0f20*/  FFMA R14, R23, R22, R14 ;  /* 0x00000016170e7223 */ /* 0x008fc6000000000e */
[----:B------:R-:W5:Y:S04]  /*0f30*/  LD.E R22, desc[UR12][R10.64+0x300] ;  /* 0x0003000c0a167980 */ /* 0x000f68000c101900 */
[----:B------:R-:W3:Y:S01]  /*0f40*/  LD.E R23, desc[UR12][R10.64+0x400] ;  /* 0x0004000c0a177980 */ /* 0x000ee2000c101900 */
[----:B----4-:R-:W-:-:S03]  /*0f50*/  FFMA R24, R25, R24, R14 ;  /* 0x0000001819187223 */ /* 0x010fc6000000000e */
[----:B------:R-:W2:Y:S04]  /*0f60*/  LD.E R14, desc[UR12][R12.64+0x14] ;  /* 0x0000140c0c0e7980 */ /* 0x000ea8000c101900 */
[----:B------:R-:W4:Y:S01]  /*0f70*/  LD.E R25, desc[UR12][R10.64+0x700] ;  /* 0x0007000c0a197980 */ /* 0x000f22000c101900 */
[----:B-----5:R-:W-:-:S03]  /*0f80*/  FFMA R21, R21, R22, R24 ;  /* 0x0000001615157223 */ /* 0x020fc60000000018 */
[----:B------:R-:W5:Y:S01]  /*0f90*/  LD.E R22, desc[UR12][R12.64+0x18] ;  /* 0x0000180c0c167980 */ /* 0x000f62000c101900 */
[----:B---3--:R-:W-:-:S03]  /*0fa0*/  FFMA R21, R26, R23, R21 ;  /* 0x000000171a157223 */ /* 0x008fc60000000015 */
[----:B------:R-:W5:Y:S04]  /*0fb0*/  LD.E R23, desc[UR12][R10.64+0x600] ;  /* 0x0006000c0a177980 */ /* 0x000f68000c101900 */
[----:B------:R-:W4:Y:S01]  /*0fc0*/  LD.E R24, desc[UR12][R12.64+0x1c] ;  /* 0x00001c0c0c187980 */ /* 0x000f22000c101900 */
[----:B--2---:R-:W-:-:S03]  /*0fd0*/  FFMA R21, R14, R15, R21 ;  /* 0x0000000f0e157223 */ /* 0x004fc60000000015 */
[----:B------:R-:W2:Y:S04]  /*0fe0*/  LD.E R14, desc[UR12][R12.64+0x20] ;  /* 0x0000200c0c0e7980 */ /* 0x000ea8000c101900 */
[----:B------:R-:W2:Y:S04]  /*0ff0*/  LD.E R15, desc[UR12][R10.64+0x800] ;  /* 0x0008000c0a0f7980 */ /* 0x000ea8000c101900 */
[----:B------:R-:W3:Y:S01]  /*1000*/  LD.E R26, desc[UR12][R10.64+0x3f00] ;  /* 0x003f000c0a1a7980 */ /* 0x000ee2000c101900 */
[----:B-----5:R-:W-:-:S03]  /*1010*/  FFMA R21, R22, R23, R21 ;  /* 0x0000001716157223 */ /* 0x020fc60000000015 */
[----:B------:R-:W5:Y:S04]  /*1020*/  LD.E R22, desc[UR12][R12.64+0x24] ;  /* 0x0000240c0c167980 */ /* 0x000f68000c101900 */
[----:B------:R-:W5:Y:S01]  /*1030*/  LD.E R23, desc[UR12][R10.64+0x900] ;  /* 0x0009000c0a177980 */ /* 0x000f62000c101900 */
[----:B----4-:R-:W-:-:S03]  /*1040*/  FFMA R21, R24, R25, R21 ;  /* 0x0000001918157223 */ /* 0x010fc60000000015 */
[----:B------:R-:W4:Y:S04]  /*1050*/  LD.E R24, desc[UR12][R12.64+0x28] ;  /* 0x0000280c0c187980 */ /* 0x000f28000c101900 */
[----:B------:R-:W4:Y:S01]  /*1060*/  LD.E R25, desc[UR12][R10.64+0xa00] ;  /* 0x000a000c0a197980 */ /* 0x000f22000c101900 */
[----:B--2---:R-:W-:-:S03]  /*1070*/  FFMA R21, R14, R15, R21 ;  /* 0x0000000f0e157223 */ /* 0x004fc60000000015 */
[----:B------:R-:W2:Y:S04]  /*1080*/  LD.E R14, desc[UR12][R12.64+0x2c] ;  /* 0x00002c0c0c0e7980 */ /* 0x000ea8000c101900 */
[----:B------:R-:W2:Y:S01]  /*1090*/  LD.E R15, desc[UR12][R10.64+0xb00] ;  /* 0x000b000c0a0f7980 */ /* 0x000ea2000c101900 */
        /* <DEDUP_REMOVED lines=146> */
[----:B------:R-:W3:Y:S01]  /*19c0*/  LD.E R23, desc[UR12][R12.64+0xfc] ;  /* 0x0000fc0c0c177980 */ /* 0x000ee2000c101900 */
[----:B----4-:R-:W-:-:S03]  /*19d0*/  FFMA R24, R24, R25, R21 ;  /* 0x0000001918187223 */ /* 0x010fc60000000015 */
[----:B------:R-:W5:Y:S04]  /*19e0*/  LD.E R21, desc[UR12][R10.64+0x3c00] ;  /* 0x003c000c0a157980 */ /* 0x000f68000c101900 */
[----:B------:R-:W4:Y:S01]  /*19f0*/  LD.E R25, desc[UR12][R12.64+0xf4] ;  /* 0x0000f40c0c197980 */ /* 0x000f22000c101900 */
[----:B--2---:R-:W-:-:S03]  /*1a00*/  FFMA R27, R15, R14, R24 ;  /* 0x0000000e0f1b7223 */ /* 0x004fc60000000018 */
[----:B------:R-:W4:Y:S04]  /*1a10*/  LD.E R24, desc[UR12][R10.64+0x3d00] ;  /* 0x003d000c0a187980 */ /* 0x000f28000c101900 */
[----:B------:R-:W2:Y:S04]  /*1a20*/  LD.E R14, desc[UR12][R12.64+0xf8] ;  /* 0x0000f80c0c0e7980 */ /* 0x000ea8000c101900 */
[----:B------:R0:W2:Y:S01]  /*1a30*/  LD.E R15, desc[UR12][R10.64+0x3e00] ;  /* 0x003e000c0a0f7980 */ /* 0x0000a2000c101900 */
[----:B------:R-:W-:Y:S01]  /*1a40*/  IADD3 R9, PT, PT, R9, 0x1, RZ ;  /* 0x0000000109097810 */ /* 0x000fe20007ffe0ff */
[----:B------:R1:W-:Y:S01]  /*1a50*/  SYNCS.ARRIVE.TRANS64.A1T0 RZ, [R16+URZ+0x8], RZ ;  /* 0x000008ff10ff79a7 */ /* 0x0003e200081000ff */
[----:B------:R-:W-:-:S02]  /*1a60*/  ISETP.NE.AND P1, PT, R18, UR8, PT ;  /* 0x0000000812007c0c */ /* 0x000fc4000bf25270 */
[----:B------:R-:W-:Y:S02]  /*1a70*/  LOP3.LUT R8, R8, 0x1, RZ, 0x3c, !PT ;  /* 0x0000000108087812 */ /* 0x000fe400078e3cff */
[----:B-1----:R-:W-:Y:S01]  /*1a80*/  MOV R16, R18 ;  /* 0x0000001200107202 */ /* 0x002fe20000000f00 */
[----:B0-----:R-:W-:Y:S02]  /*1a90*/  IMAD.MOV.U32 R10, RZ, RZ, R19 ;  /* 0x000000ffff0a7224 */ /* 0x001fe400078e0013 */
[----:B-----5:R-:W-:Y:S01]  /*1aa0*/  FFMA R22, R22, R21, R27 ;  /* 0x0000001516167223 */ /* 0x020fe2000000001b */
[----:B------:R-:W-:-:S04]  /*1ab0*/  LOP3.LUT R21, R9, 0xff, RZ, 0xc0, !PT ;  /* 0x000000ff09157812 */ /* 0x000fc800078ec0ff */
[----:B------:R-:W-:Y:S01]  /*1ac0*/  ISETP.NE.AND P0, PT, R21, 0x2, PT ;  /* 0x000000021500780c */ /* 0x000fe20003f05270 */
[----:B----4-:R-:W-:-:S04]  /*1ad0*/  FFMA R25, R25, R24, R22 ;  /* 0x0000001819197223 */ /* 0x010fc80000000016 */
[----:B--2---:R-:W-:-:S08]  /*1ae0*/  FFMA R14, R14, R15, R25 ;  /* 0x0000000f0e0e7223 */ /* 0x004fd00000000019 */
[----:B------:R-:W-:Y:S01]  /*1af0*/  @!P0 LOP3.LUT R17, R17, 0x2, RZ, 0x3c, !PT ;  /* 0x0000000211118812 */ /* 0x000fe200078e3cff */
[----:B---3--:R-:W-:Y:S01]  /*1b00*/  FFMA R14, R23, R26, R14 ;  /* 0x0000001a170e7223 */ /* 0x008fe2000000000e */
[----:B------:R-:W-:Y:S02]  /*1b10*/  SEL R9, R9, RZ, P0 ;  /* 0x000000ff09097207 */ /* 0x000fe40000000000 */
[----:B------:R-:W-:Y:S01]  /*1b20*/  PRMT R11, R17, 0x7610, R11 ;  /* 0x00007610110b7816 */ /* 0x000fe2000000000b */
[----:B------:R-:W-:Y:S01]  /*1b30*/  FADD R7, R14, R7 ;  /* 0x000000070e077221 */ /* 0x000fe20000000000 */
[----:B------:R-:W-:Y:S06]  /*1b40*/  @P1 BRA `(.L_x_12) ;  /* 0xffffffe800d01947 */ /* 0x000fec000383ffff */
[----:B------:R-:W-:-:S04]  /*1b50*/  LOP3.LUT P0, RZ, R11, 0x4, RZ, 0xc0, !PT ;  /* 0x000000040bff7812 */ /* 0x000fc8000780c0ff */
[----:B------:R-:W-:-:S13]  /*1b60*/  PLOP3.LUT P0, PT, P0, PT, PT, 0x8, 0x80 ;  /* 0x000000000080781c */ /* 0x000fda000070e170 */
.L_x_2:
[----:B------:R-:W1:Y:S02]  /*1b70*/  LDCU.64 UR4, c[0x0][0x398] ;  /* 0x00007300ff0477ac */ /* 0x000e640008000a00 */
[----:B-1----:R-:W-:-:S04]  /*1b80*/  ISETP.GE.AND P1, PT, R5, UR5, PT ;  /* 0x0000000505007c0c */ /* 0x002fc8000bf26270 */
[----:B------:R-:W-:-:S13]  /*1b90*/  ISETP.GE.OR P1, PT, R2, UR4, P1 ;  /* 0x0000000402007c0c */ /* 0x000fda0008f26670 */
[----:B------:R-:W1:Y:S01]  /*1ba0*/  @!P1 LDC.64 R8, c[0x0][0x390] ;  /* 0x0000e400ff089b82 */ /* 0x000e620000000a00 */
[----:B------:R-:W-:-:S04]  /*1bb0*/  @!P1 IMAD R3, R2, UR5, R5 ;  /* 0x0000000502039c24 */ /* 0x000fc8000f8e0205 */
[----:B-1----:R-:W-:-:S05]  /*1bc0*/  @!P1 IMAD.WIDE R2, R3, 0x4, R8 ;  /* 0x0000000403029825 */ /* 0x002fca00078e0208 */
[----:B------:R1:W-:Y:S01]  /*1bd0*/  @!P1 STG.E desc[UR12][R2.64], R7 ;  /* 0x0000000702009986 */ /* 0x0003e2000c10190c */
[----:B------:R-:W-:Y:S05]  /*1be0*/  @P0 EXIT ;  /* 0x000000000000094d */ /* 0x000fea0003800000 */
[----:B-1----:R-:W1:Y:S01]  /*1bf0*/  S2R R3, SR_CgaCtaId ;  /* 0x0000000000037919 */ /* 0x002e620000008800 */
[----:B------:R-:W-:Y:S01]  /*1c00*/  MOV R0, 0x400 ;  /* 0x0000040000007802 */ /* 0x000fe20000000f00 */
[----:B------:R-:W2:Y:S01]  /*1c10*/  S2R R7, SR_SWINHI ;  /* 0x0000000000077919 */ /* 0x000ea20000002f00 */
[----:B------:R-:W3:Y:S02]  /*1c20*/  S2R R9, SR_LANEID ;  /* 0x0000000000097919 */ /* 0x000ee40000000000 */
[----:B-1----:R-:W-:-:S04]  /*1c30*/  LEA R6, R3, R0, 0x18 ;  /* 0x0000000003067211 */ /* 0x002fc800078ec0ff */
[----:B------:R-:W-:Y:S02]  /*1c40*/  MOV R4, R6 ;  /* 0x0000000600047202 */ /* 0x000fe40000000f00 */
[----:B--2---:R-:W-:Y:S02]  /*1c50*/  MOV R5, R7 ;  /* 0x0000000700057202 */ /* 0x004fe40000000f00 */
[----:B------:R-:W-:Y:S02]  /*1c60*/  VOTE.ANY R7, PT, PT ;  /* 0x0000000000077806 */ /* 0x000fe400038e0100 */
[----:B------:R-:W-:-:S04]  /*1c70*/  IADD3 R2, P0, PT, R4, 0x20, RZ ;  /* 0x0000002004027810 */ /* 0x000fc80007f1e0ff */
[----:B------:R-:W-:-:S04]  /*1c80*/  IADD3.X R3, PT, PT, RZ, R5, RZ, P0, !PT ;  /* 0x00000005ff037210 */ /* 0x000fc800007fe4ff */
[----:B------:R-:W1:Y:S02]  /*1c90*/  MATCH.ANY.U64 R2, R2 ;  /* 0x00000000020273a1 */ /* 0x000e6400000e8200 */
[----:B-1----:R-:W1:Y:S08]  /*1ca0*/  BREV R0, R2 ;  /* 0x0000000200007301 */ /* 0x002e700000000000 */
[----:B-1----:R-:W3:Y:S02]  /*1cb0*/  FLO.U32.SH R0, R0 ;  /* 0x0000000000007300 */ /* 0x002ee400000e0400 */
[----:B---3--:R-:W-:-:S13]  /*1cc0*/  ISETP.NE.AND P0, PT, R9, R0, PT ;  /* 0x000000000900720c */ /* 0x008fda0003f05270 */
[----:B------:R-:W-:Y:S05]  /*1cd0*/  @P0 EXIT ;  /* 0x000000000000094d */ /* 0x000fea0003800000 */
[----:B------:R-:W1:Y:S02]  /*1ce0*/  POPC R2, R2 ;  /* 0x0000000200027309 */ /* 0x000e640000000000 */
[----:B-1----:R-:W-:Y:S01]  /*1cf0*/  IADD3 R3, PT, PT, -R2, RZ, RZ ;  /* 0x000000ff02037210 */ /* 0x002fe20007ffe1ff */
[----:B------:R1:W-:Y:S06]  /*1d00*/  MEMBAR.SC.CTA ;  /* 0x0000000000007992 */ /* 0x0003ec0000000000 */
[----:B-1----:R-:W2:Y:S02]  /*1d10*/  ATOM.E.ADD.STRONG.SM PT, R5, desc[UR12][R4.64+0x20], R3 ;  /* 0x800020030405798a */ /* 0x002ea400081eb10c */
[----:B--2---:R-:W-:Y:S01]  /*1d20*/  NOP ;  /* 0x0000000000007918 */ /* 0x004fe20000000000 */
[----:B------:R-:W-:-:S13]  /*1d30*/  ISETP.NE.AND P0, PT, R5, R2, PT ;  /* 0x000000020500720c */ /* 0x000fda0003f05270 */
[----:B------:R-:W-:Y:S05]  /*1d40*/  @P0 EXIT ;  /* 0x000000000000094d */ /* 0x000fea0003800000 */
[----:B------:R-:W1:Y:S02]  /*1d50*/  SYNCS.CCTL.IV [R6+URZ] ;  /* 0x00000000060079b1 */ /* 0x000e6400080000ff */
[----:B-1----:R-:W1:Y:S02]  /*1d60*/  SYNCS.CCTL.IV [R6+URZ+0x8] ;  /* 0x00000800060079b1 */ /* 0x002e6400080000ff */
[----:B-1----:R-:W1:Y:S02]  /*1d70*/  SYNCS.CCTL.IV [R6+URZ+0x10] ;  /* 0x00001000060079b1 */ /* 0x002e6400080000ff */
[----:B-1----:R-:W-:Y:S01]  /*1d80*/  SYNCS.CCTL.IV [R6+URZ+0x18] ;  /* 0x00001800060079b1 */ /* 0x002fe200080000ff */
[----:B------:R-:W-:Y:S05]  /*1d90*/  EXIT ;  /* 0x000000000000794d */ /* 0x000fea0003800000 */
.L_x_13:
[----:B------:R-:W-:-:S00]  /*1da0*/  BRA `(.L_x_13) ;  /* 0xfffffffc00fc7947 */ /* 0x000fc0000383ffff */
[----:B------:R-:W-:-:S00]  /*1db0*/  NOP ;  /* 0x0000000000007918 */ /* 0x000fc00000000000 */
        /* <DEDUP_REMOVED lines=12> */
.L_x_14:


//--------------------- .nv.shared._Z19gemm_tiled_pipelinePKfS0_Pfiii --------------------------
	.section	.nv.shared._Z19gemm_tiled_pipelinePKfS0_Pfiii,"aw",@nobits
	.sectionflags	@""
	.align	16
.nv.shared._Z19gemm_tiled_pipelinePKfS0_Pfiii:
	.zero		1072


//--------------------- .nv.shared.reserved.0     --------------------------
	.section	.nv.shared.reserved.0,"aw",@nobits
	.weak		__nv_reservedSMEM_offset_0_alias
	.size		__nv_reservedSMEM_offset_0_alias, 0, 64
	.other		__nv_reservedSMEM_offset_0_alias,@"STO_CUDA_RESERVED_SHARED STV_DEFAULT"
__nv_reservedSMEM_offset_0_alias:
	.zero		0
	.zero		64


//--------------------- .nv.constant0._Z19gemm_tiled_pipelinePKfS0_Pfiii --------------------------
	.section	.nv.constant0._Z19gemm_tiled_pipelinePKfS0_Pfiii,"a",@progbits
	.sectionflags	@""
	.align	4
.nv.constant0._Z19gemm_tiled_pipelinePKfS0_Pfiii:
	.zero		932


//--------------------- SYMBOLS --------------------------

	.type		.nv.reservedSmem.offset0,@object
	.size		.nv.reservedSmem.offset0,0x4
	.type		.nv.reservedSmem.cap,@object
	.size		.nv.reservedSmem.cap,0x4
